//
// Generated by NVIDIA NVVM Compiler
//
// Compiler Build ID: CL-36424714
// Cuda compilation tools, release 13.0, V13.0.88
// Based on NVVM 20.0.0
//

.version 9.0
.target sm_100
.address_size 64

	// .globl	_Z9volumerhsILl5ELl125ELl5EEvPfPKfS2_fS2_l
// _ZZ9volumerhsILl5ELl125ELl5EEvPfPKfS2_fS2_lE3s_D has been demoted
// _ZZ9volumerhsILl5ELl125ELl5EEvPfPKfS2_fS2_lE3s_F has been demoted
// _ZZ9volumerhsILl5ELl125ELl5EEvPfPKfS2_fS2_lE3s_G has been demoted

.visible .entry _Z9volumerhsILl5ELl125ELl5EEvPfPKfS2_fS2_l(
	.param .u64 .ptr .align 1 _Z9volumerhsILl5ELl125ELl5EEvPfPKfS2_fS2_l_param_0,
	.param .u64 .ptr .align 1 _Z9volumerhsILl5ELl125ELl5EEvPfPKfS2_fS2_l_param_1,
	.param .u64 .ptr .align 1 _Z9volumerhsILl5ELl125ELl5EEvPfPKfS2_fS2_l_param_2,
	.param .f32 _Z9volumerhsILl5ELl125ELl5EEvPfPKfS2_fS2_l_param_3,
	.param .u64 .ptr .align 1 _Z9volumerhsILl5ELl125ELl5EEvPfPKfS2_fS2_l_param_4,
	.param .u64 _Z9volumerhsILl5ELl125ELl5EEvPfPKfS2_fS2_l_param_5
)
{
	.reg .b32 	%r<20>;
	.reg .b32 	%f<1288>;
	.reg .b64 	%rd<21>;
	// demoted variable
	.shared .align 4 .b8 _ZZ9volumerhsILl5ELl125ELl5EEvPfPKfS2_fS2_lE3s_D[100];
	// demoted variable
	.shared .align 4 .b8 _ZZ9volumerhsILl5ELl125ELl5EEvPfPKfS2_fS2_lE3s_F[500];
	// demoted variable
	.shared .align 4 .b8 _ZZ9volumerhsILl5ELl125ELl5EEvPfPKfS2_fS2_lE3s_G[500];
	ld.param.u64 	%rd1, [_Z9volumerhsILl5ELl125ELl5EEvPfPKfS2_fS2_l_param_0];
	ld.param.u64 	%rd2, [_Z9volumerhsILl5ELl125ELl5EEvPfPKfS2_fS2_l_param_1];
	ld.param.u64 	%rd3, [_Z9volumerhsILl5ELl125ELl5EEvPfPKfS2_fS2_l_param_2];
	ld.param.f32 	%f1, [_Z9volumerhsILl5ELl125ELl5EEvPfPKfS2_fS2_l_param_3];
	ld.param.u64 	%rd4, [_Z9volumerhsILl5ELl125ELl5EEvPfPKfS2_fS2_l_param_4];
	cvta.to.global.u64 	%rd5, %rd2;
	cvta.to.global.u64 	%rd6, %rd1;
	cvta.to.global.u64 	%rd7, %rd3;
	cvta.to.global.u64 	%rd8, %rd4;
	mov.u32 	%r1, %ctaid.x;
	cvt.u64.u32 	%rd9, %r1;
	mov.u32 	%r2, %tid.y;
	mov.u32 	%r3, %tid.x;
	mad.lo.s32 	%r4, %r2, 5, %r3;
	cvt.u64.u32 	%rd10, %r4;
	mul.wide.u32 	%rd11, %r4, 4;
	add.s64 	%rd12, %rd8, %rd11;
	ld.global.nc.f32 	%f2, [%rd12];
	mul.lo.s32 	%r5, %r2, 20;
	mov.u32 	%r6, _ZZ9volumerhsILl5ELl125ELl5EEvPfPKfS2_fS2_lE3s_D;
	add.s32 	%r7, %r6, %r5;
	shl.b32 	%r8, %r3, 2;
	add.s32 	%r9, %r7, %r8;
	st.shared.f32 	[%r9], %f2;
	mul.wide.u32 	%rd13, %r1, 1750;
	mul.lo.s32 	%r10, %r3, 100;
	mov.u32 	%r11, _ZZ9volumerhsILl5ELl125ELl5EEvPfPKfS2_fS2_lE3s_F;
	add.s32 	%r12, %r11, %r5;
	add.s32 	%r13, %r12, %r10;
	mov.u32 	%r14, _ZZ9volumerhsILl5ELl125ELl5EEvPfPKfS2_fS2_lE3s_G;
	add.s32 	%r15, %r14, %r10;
	add.s32 	%r16, %r15, %r5;
	bar.sync 	0;
	add.s64 	%rd14, %rd13, %rd10;
	shl.b64 	%rd15, %rd14, 2;
	add.s64 	%rd16, %rd7, %rd15;
	ld.global.nc.f32 	%f3, [%rd16+4500];
	ld.global.nc.f32 	%f4, [%rd16];
	ld.global.nc.f32 	%f5, [%rd16+1500];
	ld.global.nc.f32 	%f6, [%rd16+3000];
	ld.global.nc.f32 	%f7, [%rd16+500];
	ld.global.nc.f32 	%f8, [%rd16+2000];
	ld.global.nc.f32 	%f9, [%rd16+3500];
	ld.global.nc.f32 	%f10, [%rd16+1000];
	ld.global.nc.f32 	%f11, [%rd16+2500];
	ld.global.nc.f32 	%f12, [%rd16+4000];
	ld.global.nc.f32 	%f13, [%rd16+6500];
	mad.lo.s64 	%rd17, %rd9, -1125, %rd14;
	shl.b64 	%rd18, %rd17, 2;
	add.s64 	%rd19, %rd5, %rd18;
	ld.global.nc.f32 	%f14, [%rd19];
	ld.global.nc.f32 	%f15, [%rd19+500];
	ld.global.nc.f32 	%f16, [%rd19+1000];
	ld.global.nc.f32 	%f17, [%rd19+1500];
	ld.global.nc.f32 	%f18, [%rd19+2000];
	mul.f32 	%f19, %f16, %f16;
	fma.rn.f32 	%f20, %f15, %f15, %f19;
	fma.rn.f32 	%f21, %f17, %f17, %f20;
	add.f32 	%f22, %f14, %f14;
	div.rn.f32 	%f23, %f21, %f22;
	sub.f32 	%f24, %f18, %f23;
	mul.f32 	%f25, %f1, %f14;
	mul.f32 	%f26, %f13, %f25;
	sub.f32 	%f27, %f24, %f26;
	mul.f32 	%f28, %f27, 0f3ECCCCCD;
	rcp.rn.f32 	%f29, %f14;
	mul.f32 	%f30, %f29, %f15;
	fma.rn.f32 	%f31, %f15, %f30, %f28;
	mul.f32 	%f32, %f30, %f16;
	mul.f32 	%f33, %f30, %f17;
	add.f32 	%f34, %f18, %f28;
	mul.f32 	%f35, %f30, %f34;
	mul.f32 	%f36, %f29, %f16;
	mul.f32 	%f37, %f15, %f36;
	fma.rn.f32 	%f38, %f16, %f36, %f28;
	mul.f32 	%f39, %f36, %f17;
	mul.f32 	%f40, %f36, %f34;
	mul.f32 	%f41, %f29, %f17;
	mul.f32 	%f42, %f15, %f41;
	mul.f32 	%f43, %f16, %f41;
	fma.rn.f32 	%f44, %f17, %f41, %f28;
	mul.f32 	%f45, %f41, %f34;
	mul.f32 	%f46, %f5, %f16;
	fma.rn.f32 	%f47, %f4, %f15, %f46;
	fma.rn.f32 	%f48, %f6, %f17, %f47;
	mul.f32 	%f49, %f3, %f48;
	st.shared.f32 	[%r13], %f49;
	mul.f32 	%f50, %f4, %f31;
	fma.rn.f32 	%f51, %f5, %f37, %f50;
	fma.rn.f32 	%f52, %f6, %f42, %f51;
	mul.f32 	%f53, %f3, %f52;
	st.shared.f32 	[%r13+4], %f53;
	mul.f32 	%f54, %f5, %f38;
	fma.rn.f32 	%f55, %f4, %f32, %f54;
	fma.rn.f32 	%f56, %f6, %f43, %f55;
	mul.f32 	%f57, %f3, %f56;
	st.shared.f32 	[%r13+8], %f57;
	mul.f32 	%f58, %f5, %f39;
	fma.rn.f32 	%f59, %f4, %f33, %f58;
	fma.rn.f32 	%f60, %f6, %f44, %f59;
	mul.f32 	%f61, %f3, %f60;
	st.shared.f32 	[%r13+12], %f61;
	mul.f32 	%f62, %f5, %f40;
	fma.rn.f32 	%f63, %f4, %f35, %f62;
	fma.rn.f32 	%f64, %f6, %f45, %f63;
	mul.f32 	%f65, %f3, %f64;
	st.shared.f32 	[%r13+16], %f65;
	mul.f32 	%f66, %f8, %f16;
	fma.rn.f32 	%f67, %f7, %f15, %f66;
	fma.rn.f32 	%f68, %f9, %f17, %f67;
	mul.f32 	%f69, %f3, %f68;
	st.shared.f32 	[%r16], %f69;
	mul.f32 	%f70, %f7, %f31;
	fma.rn.f32 	%f71, %f8, %f37, %f70;
	fma.rn.f32 	%f72, %f9, %f42, %f71;
	mul.f32 	%f73, %f3, %f72;
	st.shared.f32 	[%r16+4], %f73;
	mul.f32 	%f74, %f8, %f38;
	fma.rn.f32 	%f75, %f7, %f32, %f74;
	fma.rn.f32 	%f76, %f9, %f43, %f75;
	mul.f32 	%f77, %f3, %f76;
	st.shared.f32 	[%r16+8], %f77;
	mul.f32 	%f78, %f8, %f39;
	fma.rn.f32 	%f79, %f7, %f33, %f78;
	fma.rn.f32 	%f80, %f9, %f44, %f79;
	mul.f32 	%f81, %f3, %f80;
	st.shared.f32 	[%r16+12], %f81;
	mul.f32 	%f82, %f8, %f40;
	fma.rn.f32 	%f83, %f7, %f35, %f82;
	fma.rn.f32 	%f84, %f9, %f45, %f83;
	mul.f32 	%f85, %f3, %f84;
	st.shared.f32 	[%r16+16], %f85;
	mul.f32 	%f86, %f11, %f16;
	fma.rn.f32 	%f87, %f10, %f15, %f86;
	fma.rn.f32 	%f88, %f12, %f17, %f87;
	mul.f32 	%f89, %f3, %f88;
	mul.f32 	%f90, %f10, %f31;
	fma.rn.f32 	%f91, %f11, %f37, %f90;
	fma.rn.f32 	%f92, %f12, %f42, %f91;
	mul.f32 	%f93, %f3, %f92;
	mul.f32 	%f94, %f11, %f38;
	fma.rn.f32 	%f95, %f10, %f32, %f94;
	fma.rn.f32 	%f96, %f12, %f43, %f95;
	mul.f32 	%f97, %f3, %f96;
	mul.f32 	%f98, %f11, %f39;
	fma.rn.f32 	%f99, %f10, %f33, %f98;
	fma.rn.f32 	%f100, %f12, %f44, %f99;
	mul.f32 	%f101, %f3, %f100;
	mul.f32 	%f102, %f11, %f40;
	fma.rn.f32 	%f103, %f10, %f35, %f102;
	fma.rn.f32 	%f104, %f12, %f45, %f103;
	mul.f32 	%f105, %f3, %f104;
	ld.shared.f32 	%f106, [_ZZ9volumerhsILl5ELl125ELl5EEvPfPKfS2_fS2_lE3s_D];
	fma.rn.f32 	%f107, %f89, %f106, 0f00000000;
	fma.rn.f32 	%f108, %f93, %f106, 0f00000000;
	fma.rn.f32 	%f109, %f97, %f106, 0f00000000;
	fma.rn.f32 	%f110, %f101, %f106, 0f00000000;
	fma.rn.f32 	%f111, %f105, %f106, 0f00000000;
	ld.shared.f32 	%f112, [_ZZ9volumerhsILl5ELl125ELl5EEvPfPKfS2_fS2_lE3s_D+20];
	fma.rn.f32 	%f113, %f89, %f112, 0f00000000;
	fma.rn.f32 	%f114, %f93, %f112, 0f00000000;
	fma.rn.f32 	%f115, %f97, %f112, 0f00000000;
	fma.rn.f32 	%f116, %f101, %f112, 0f00000000;
	fma.rn.f32 	%f117, %f105, %f112, 0f00000000;
	ld.shared.f32 	%f118, [_ZZ9volumerhsILl5ELl125ELl5EEvPfPKfS2_fS2_lE3s_D+40];
	fma.rn.f32 	%f119, %f89, %f118, 0f00000000;
	fma.rn.f32 	%f120, %f93, %f118, 0f00000000;
	fma.rn.f32 	%f121, %f97, %f118, 0f00000000;
	fma.rn.f32 	%f122, %f101, %f118, 0f00000000;
	fma.rn.f32 	%f123, %f105, %f118, 0f00000000;
	ld.shared.f32 	%f124, [_ZZ9volumerhsILl5ELl125ELl5EEvPfPKfS2_fS2_lE3s_D+60];
	fma.rn.f32 	%f125, %f89, %f124, 0f00000000;
	fma.rn.f32 	%f126, %f93, %f124, 0f00000000;
	fma.rn.f32 	%f127, %f97, %f124, 0f00000000;
	fma.rn.f32 	%f128, %f101, %f124, 0f00000000;
	fma.rn.f32 	%f129, %f105, %f124, 0f00000000;
	ld.shared.f32 	%f130, [_ZZ9volumerhsILl5ELl125ELl5EEvPfPKfS2_fS2_lE3s_D+80];
	fma.rn.f32 	%f131, %f89, %f130, 0f00000000;
	fma.rn.f32 	%f132, %f93, %f130, 0f00000000;
	fma.rn.f32 	%f133, %f97, %f130, 0f00000000;
	fma.rn.f32 	%f134, %f101, %f130, 0f00000000;
	fma.rn.f32 	%f135, %f105, %f130, 0f00000000;
	mul.f32 	%f136, %f3, %f14;
	mul.f32 	%f137, %f1, %f136;
	sub.f32 	%f138, %f110, %f137;
	bar.sync 	0;
	add.s32 	%r17, %r6, %r8;
	ld.shared.f32 	%f139, [%r17];
	shl.b32 	%r18, %r2, 4;
	sub.s32 	%r19, %r7, %r18;
	ld.shared.f32 	%f140, [%r19];
	ld.shared.f32 	%f141, [%r12];
	fma.rn.f32 	%f142, %f139, %f141, %f107;
	ld.shared.f32 	%f143, [%r15];
	fma.rn.f32 	%f144, %f140, %f143, %f142;
	ld.shared.f32 	%f145, [%r12+4];
	fma.rn.f32 	%f146, %f139, %f145, %f108;
	ld.shared.f32 	%f147, [%r15+4];
	fma.rn.f32 	%f148, %f140, %f147, %f146;
	ld.shared.f32 	%f149, [%r12+8];
	fma.rn.f32 	%f150, %f139, %f149, %f109;
	ld.shared.f32 	%f151, [%r15+8];
	fma.rn.f32 	%f152, %f140, %f151, %f150;
	ld.shared.f32 	%f153, [%r12+12];
	fma.rn.f32 	%f154, %f139, %f153, %f138;
	ld.shared.f32 	%f155, [%r15+12];
	fma.rn.f32 	%f156, %f140, %f155, %f154;
	ld.shared.f32 	%f157, [%r12+16];
	fma.rn.f32 	%f158, %f139, %f157, %f111;
	ld.shared.f32 	%f159, [%r15+16];
	fma.rn.f32 	%f160, %f140, %f159, %f158;
	ld.shared.f32 	%f161, [%r17+20];
	ld.shared.f32 	%f162, [%r19+20];
	ld.shared.f32 	%f163, [%r12+100];
	fma.rn.f32 	%f164, %f161, %f163, %f144;
	ld.shared.f32 	%f165, [%r15+20];
	fma.rn.f32 	%f166, %f162, %f165, %f164;
	ld.shared.f32 	%f167, [%r12+104];
	fma.rn.f32 	%f168, %f161, %f167, %f148;
	ld.shared.f32 	%f169, [%r15+24];
	fma.rn.f32 	%f170, %f162, %f169, %f168;
	ld.shared.f32 	%f171, [%r12+108];
	fma.rn.f32 	%f172, %f161, %f171, %f152;
	ld.shared.f32 	%f173, [%r15+28];
	fma.rn.f32 	%f174, %f162, %f173, %f172;
	ld.shared.f32 	%f175, [%r12+112];
	fma.rn.f32 	%f176, %f161, %f175, %f156;
	ld.shared.f32 	%f177, [%r15+32];
	fma.rn.f32 	%f178, %f162, %f177, %f176;
	ld.shared.f32 	%f179, [%r12+116];
	fma.rn.f32 	%f180, %f161, %f179, %f160;
	ld.shared.f32 	%f181, [%r15+36];
	fma.rn.f32 	%f182, %f162, %f181, %f180;
	ld.shared.f32 	%f183, [%r17+40];
	ld.shared.f32 	%f184, [%r19+40];
	ld.shared.f32 	%f185, [%r12+200];
	fma.rn.f32 	%f186, %f183, %f185, %f166;
	ld.shared.f32 	%f187, [%r15+40];
	fma.rn.f32 	%f188, %f184, %f187, %f186;
	ld.shared.f32 	%f189, [%r12+204];
	fma.rn.f32 	%f190, %f183, %f189, %f170;
	ld.shared.f32 	%f191, [%r15+44];
	fma.rn.f32 	%f192, %f184, %f191, %f190;
	ld.shared.f32 	%f193, [%r12+208];
	fma.rn.f32 	%f194, %f183, %f193, %f174;
	ld.shared.f32 	%f195, [%r15+48];
	fma.rn.f32 	%f196, %f184, %f195, %f194;
	ld.shared.f32 	%f197, [%r12+212];
	fma.rn.f32 	%f198, %f183, %f197, %f178;
	ld.shared.f32 	%f199, [%r15+52];
	fma.rn.f32 	%f200, %f184, %f199, %f198;
	ld.shared.f32 	%f201, [%r12+216];
	fma.rn.f32 	%f202, %f183, %f201, %f182;
	ld.shared.f32 	%f203, [%r15+56];
	fma.rn.f32 	%f204, %f184, %f203, %f202;
	ld.shared.f32 	%f205, [%r17+60];
	ld.shared.f32 	%f206, [%r19+60];
	ld.shared.f32 	%f207, [%r12+300];
	fma.rn.f32 	%f208, %f205, %f207, %f188;
	ld.shared.f32 	%f209, [%r15+60];
	fma.rn.f32 	%f210, %f206, %f209, %f208;
	ld.shared.f32 	%f211, [%r12+304];
	fma.rn.f32 	%f212, %f205, %f211, %f192;
	ld.shared.f32 	%f213, [%r15+64];
	fma.rn.f32 	%f214, %f206, %f213, %f212;
	ld.shared.f32 	%f215, [%r12+308];
	fma.rn.f32 	%f216, %f205, %f215, %f196;
	ld.shared.f32 	%f217, [%r15+68];
	fma.rn.f32 	%f218, %f206, %f217, %f216;
	ld.shared.f32 	%f219, [%r12+312];
	fma.rn.f32 	%f220, %f205, %f219, %f200;
	ld.shared.f32 	%f221, [%r15+72];
	fma.rn.f32 	%f222, %f206, %f221, %f220;
	ld.shared.f32 	%f223, [%r12+316];
	fma.rn.f32 	%f224, %f205, %f223, %f204;
	ld.shared.f32 	%f225, [%r15+76];
	fma.rn.f32 	%f226, %f206, %f225, %f224;
	ld.shared.f32 	%f227, [%r17+80];
	ld.shared.f32 	%f228, [%r19+80];
	ld.shared.f32 	%f229, [%r12+400];
	fma.rn.f32 	%f230, %f227, %f229, %f210;
	ld.shared.f32 	%f231, [%r15+80];
	fma.rn.f32 	%f232, %f228, %f231, %f230;
	ld.shared.f32 	%f233, [%r12+404];
	fma.rn.f32 	%f234, %f227, %f233, %f214;
	ld.shared.f32 	%f235, [%r15+84];
	fma.rn.f32 	%f236, %f228, %f235, %f234;
	ld.shared.f32 	%f237, [%r12+408];
	fma.rn.f32 	%f238, %f227, %f237, %f218;
	ld.shared.f32 	%f239, [%r15+88];
	fma.rn.f32 	%f240, %f228, %f239, %f238;
	ld.shared.f32 	%f241, [%r12+412];
	fma.rn.f32 	%f242, %f227, %f241, %f222;
	ld.shared.f32 	%f243, [%r15+92];
	fma.rn.f32 	%f244, %f228, %f243, %f242;
	ld.shared.f32 	%f245, [%r12+416];
	fma.rn.f32 	%f246, %f227, %f245, %f226;
	ld.shared.f32 	%f247, [%r15+96];
	fma.rn.f32 	%f248, %f228, %f247, %f246;
	bar.sync 	0;
	ld.global.nc.f32 	%f249, [%rd16+4600];
	ld.global.nc.f32 	%f250, [%rd16+100];
	ld.global.nc.f32 	%f251, [%rd16+1600];
	ld.global.nc.f32 	%f252, [%rd16+3100];
	ld.global.nc.f32 	%f253, [%rd16+600];
	ld.global.nc.f32 	%f254, [%rd16+2100];
	ld.global.nc.f32 	%f255, [%rd16+3600];
	ld.global.nc.f32 	%f256, [%rd16+1100];
	ld.global.nc.f32 	%f257, [%rd16+2600];
	ld.global.nc.f32 	%f258, [%rd16+4100];
	ld.global.nc.f32 	%f259, [%rd16+6600];
	ld.global.nc.f32 	%f260, [%rd19+100];
	ld.global.nc.f32 	%f261, [%rd19+600];
	ld.global.nc.f32 	%f262, [%rd19+1100];
	ld.global.nc.f32 	%f263, [%rd19+1600];
	ld.global.nc.f32 	%f264, [%rd19+2100];
	mul.f32 	%f265, %f262, %f262;
	fma.rn.f32 	%f266, %f261, %f261, %f265;
	fma.rn.f32 	%f267, %f263, %f263, %f266;
	add.f32 	%f268, %f260, %f260;
	div.rn.f32 	%f269, %f267, %f268;
	sub.f32 	%f270, %f264, %f269;
	mul.f32 	%f271, %f1, %f260;
	mul.f32 	%f272, %f259, %f271;
	sub.f32 	%f273, %f270, %f272;
	mul.f32 	%f274, %f273, 0f3ECCCCCD;
	rcp.rn.f32 	%f275, %f260;
	mul.f32 	%f276, %f275, %f261;
	fma.rn.f32 	%f277, %f261, %f276, %f274;
	mul.f32 	%f278, %f276, %f262;
	mul.f32 	%f279, %f276, %f263;
	add.f32 	%f280, %f264, %f274;
	mul.f32 	%f281, %f276, %f280;
	mul.f32 	%f282, %f275, %f262;
	mul.f32 	%f283, %f261, %f282;
	fma.rn.f32 	%f284, %f262, %f282, %f274;
	mul.f32 	%f285, %f282, %f263;
	mul.f32 	%f286, %f282, %f280;
	mul.f32 	%f287, %f275, %f263;
	mul.f32 	%f288, %f261, %f287;
	mul.f32 	%f289, %f262, %f287;
	fma.rn.f32 	%f290, %f263, %f287, %f274;
	mul.f32 	%f291, %f287, %f280;
	mul.f32 	%f292, %f251, %f262;
	fma.rn.f32 	%f293, %f250, %f261, %f292;
	fma.rn.f32 	%f294, %f252, %f263, %f293;
	mul.f32 	%f295, %f249, %f294;
	st.shared.f32 	[%r13], %f295;
	mul.f32 	%f296, %f250, %f277;
	fma.rn.f32 	%f297, %f251, %f283, %f296;
	fma.rn.f32 	%f298, %f252, %f288, %f297;
	mul.f32 	%f299, %f249, %f298;
	st.shared.f32 	[%r13+4], %f299;
	mul.f32 	%f300, %f251, %f284;
	fma.rn.f32 	%f301, %f250, %f278, %f300;
	fma.rn.f32 	%f302, %f252, %f289, %f301;
	mul.f32 	%f303, %f249, %f302;
	st.shared.f32 	[%r13+8], %f303;
	mul.f32 	%f304, %f251, %f285;
	fma.rn.f32 	%f305, %f250, %f279, %f304;
	fma.rn.f32 	%f306, %f252, %f290, %f305;
	mul.f32 	%f307, %f249, %f306;
	st.shared.f32 	[%r13+12], %f307;
	mul.f32 	%f308, %f251, %f286;
	fma.rn.f32 	%f309, %f250, %f281, %f308;
	fma.rn.f32 	%f310, %f252, %f291, %f309;
	mul.f32 	%f311, %f249, %f310;
	st.shared.f32 	[%r13+16], %f311;
	mul.f32 	%f312, %f254, %f262;
	fma.rn.f32 	%f313, %f253, %f261, %f312;
	fma.rn.f32 	%f314, %f255, %f263, %f313;
	mul.f32 	%f315, %f249, %f314;
	st.shared.f32 	[%r16], %f315;
	mul.f32 	%f316, %f253, %f277;
	fma.rn.f32 	%f317, %f254, %f283, %f316;
	fma.rn.f32 	%f318, %f255, %f288, %f317;
	mul.f32 	%f319, %f249, %f318;
	st.shared.f32 	[%r16+4], %f319;
	mul.f32 	%f320, %f254, %f284;
	fma.rn.f32 	%f321, %f253, %f278, %f320;
	fma.rn.f32 	%f322, %f255, %f289, %f321;
	mul.f32 	%f323, %f249, %f322;
	st.shared.f32 	[%r16+8], %f323;
	mul.f32 	%f324, %f254, %f285;
	fma.rn.f32 	%f325, %f253, %f279, %f324;
	fma.rn.f32 	%f326, %f255, %f290, %f325;
	mul.f32 	%f327, %f249, %f326;
	st.shared.f32 	[%r16+12], %f327;
	mul.f32 	%f328, %f254, %f286;
	fma.rn.f32 	%f329, %f253, %f281, %f328;
	fma.rn.f32 	%f330, %f255, %f291, %f329;
	mul.f32 	%f331, %f249, %f330;
	st.shared.f32 	[%r16+16], %f331;
	mul.f32 	%f332, %f257, %f262;
	fma.rn.f32 	%f333, %f256, %f261, %f332;
	fma.rn.f32 	%f334, %f258, %f263, %f333;
	mul.f32 	%f335, %f249, %f334;
	mul.f32 	%f336, %f256, %f277;
	fma.rn.f32 	%f337, %f257, %f283, %f336;
	fma.rn.f32 	%f338, %f258, %f288, %f337;
	mul.f32 	%f339, %f249, %f338;
	mul.f32 	%f340, %f257, %f284;
	fma.rn.f32 	%f341, %f256, %f278, %f340;
	fma.rn.f32 	%f342, %f258, %f289, %f341;
	mul.f32 	%f343, %f249, %f342;
	mul.f32 	%f344, %f257, %f285;
	fma.rn.f32 	%f345, %f256, %f279, %f344;
	fma.rn.f32 	%f346, %f258, %f290, %f345;
	mul.f32 	%f347, %f249, %f346;
	mul.f32 	%f348, %f257, %f286;
	fma.rn.f32 	%f349, %f256, %f281, %f348;
	fma.rn.f32 	%f350, %f258, %f291, %f349;
	mul.f32 	%f351, %f249, %f350;
	ld.shared.f32 	%f352, [_ZZ9volumerhsILl5ELl125ELl5EEvPfPKfS2_fS2_lE3s_D+4];
	fma.rn.f32 	%f353, %f335, %f352, %f232;
	fma.rn.f32 	%f354, %f339, %f352, %f236;
	fma.rn.f32 	%f355, %f343, %f352, %f240;
	fma.rn.f32 	%f356, %f347, %f352, %f244;
	fma.rn.f32 	%f357, %f351, %f352, %f248;
	ld.shared.f32 	%f358, [_ZZ9volumerhsILl5ELl125ELl5EEvPfPKfS2_fS2_lE3s_D+24];
	fma.rn.f32 	%f359, %f335, %f358, %f113;
	fma.rn.f32 	%f360, %f339, %f358, %f114;
	fma.rn.f32 	%f361, %f343, %f358, %f115;
	fma.rn.f32 	%f362, %f347, %f358, %f116;
	fma.rn.f32 	%f363, %f351, %f358, %f117;
	ld.shared.f32 	%f364, [_ZZ9volumerhsILl5ELl125ELl5EEvPfPKfS2_fS2_lE3s_D+44];
	fma.rn.f32 	%f365, %f335, %f364, %f119;
	fma.rn.f32 	%f366, %f339, %f364, %f120;
	fma.rn.f32 	%f367, %f343, %f364, %f121;
	fma.rn.f32 	%f368, %f347, %f364, %f122;
	fma.rn.f32 	%f369, %f351, %f364, %f123;
	ld.shared.f32 	%f370, [_ZZ9volumerhsILl5ELl125ELl5EEvPfPKfS2_fS2_lE3s_D+64];
	fma.rn.f32 	%f371, %f335, %f370, %f125;
	fma.rn.f32 	%f372, %f339, %f370, %f126;
	fma.rn.f32 	%f373, %f343, %f370, %f127;
	fma.rn.f32 	%f374, %f347, %f370, %f128;
	fma.rn.f32 	%f375, %f351, %f370, %f129;
	ld.shared.f32 	%f376, [_ZZ9volumerhsILl5ELl125ELl5EEvPfPKfS2_fS2_lE3s_D+84];
	fma.rn.f32 	%f377, %f335, %f376, %f131;
	fma.rn.f32 	%f378, %f339, %f376, %f132;
	fma.rn.f32 	%f379, %f343, %f376, %f133;
	fma.rn.f32 	%f380, %f347, %f376, %f134;
	fma.rn.f32 	%f381, %f351, %f376, %f135;
	mul.f32 	%f382, %f249, %f260;
	mul.f32 	%f383, %f1, %f382;
	sub.f32 	%f384, %f362, %f383;
	bar.sync 	0;
	ld.shared.f32 	%f385, [%r17];
	ld.shared.f32 	%f386, [%r19];
	ld.shared.f32 	%f387, [%r12];
	fma.rn.f32 	%f388, %f385, %f387, %f359;
	ld.shared.f32 	%f389, [%r15];
	fma.rn.f32 	%f390, %f386, %f389, %f388;
	ld.shared.f32 	%f391, [%r12+4];
	fma.rn.f32 	%f392, %f385, %f391, %f360;
	ld.shared.f32 	%f393, [%r15+4];
	fma.rn.f32 	%f394, %f386, %f393, %f392;
	ld.shared.f32 	%f395, [%r12+8];
	fma.rn.f32 	%f396, %f385, %f395, %f361;
	ld.shared.f32 	%f397, [%r15+8];
	fma.rn.f32 	%f398, %f386, %f397, %f396;
	ld.shared.f32 	%f399, [%r12+12];
	fma.rn.f32 	%f400, %f385, %f399, %f384;
	ld.shared.f32 	%f401, [%r15+12];
	fma.rn.f32 	%f402, %f386, %f401, %f400;
	ld.shared.f32 	%f403, [%r12+16];
	fma.rn.f32 	%f404, %f385, %f403, %f363;
	ld.shared.f32 	%f405, [%r15+16];
	fma.rn.f32 	%f406, %f386, %f405, %f404;
	ld.shared.f32 	%f407, [%r17+20];
	ld.shared.f32 	%f408, [%r19+20];
	ld.shared.f32 	%f409, [%r12+100];
	fma.rn.f32 	%f410, %f407, %f409, %f390;
	ld.shared.f32 	%f411, [%r15+20];
	fma.rn.f32 	%f412, %f408, %f411, %f410;
	ld.shared.f32 	%f413, [%r12+104];
	fma.rn.f32 	%f414, %f407, %f413, %f394;
	ld.shared.f32 	%f415, [%r15+24];
	fma.rn.f32 	%f416, %f408, %f415, %f414;
	ld.shared.f32 	%f417, [%r12+108];
	fma.rn.f32 	%f418, %f407, %f417, %f398;
	ld.shared.f32 	%f419, [%r15+28];
	fma.rn.f32 	%f420, %f408, %f419, %f418;
	ld.shared.f32 	%f421, [%r12+112];
	fma.rn.f32 	%f422, %f407, %f421, %f402;
	ld.shared.f32 	%f423, [%r15+32];
	fma.rn.f32 	%f424, %f408, %f423, %f422;
	ld.shared.f32 	%f425, [%r12+116];
	fma.rn.f32 	%f426, %f407, %f425, %f406;
	ld.shared.f32 	%f427, [%r15+36];
	fma.rn.f32 	%f428, %f408, %f427, %f426;
	ld.shared.f32 	%f429, [%r17+40];
	ld.shared.f32 	%f430, [%r19+40];
	ld.shared.f32 	%f431, [%r12+200];
	fma.rn.f32 	%f432, %f429, %f431, %f412;
	ld.shared.f32 	%f433, [%r15+40];
	fma.rn.f32 	%f434, %f430, %f433, %f432;
	ld.shared.f32 	%f435, [%r12+204];
	fma.rn.f32 	%f436, %f429, %f435, %f416;
	ld.shared.f32 	%f437, [%r15+44];
	fma.rn.f32 	%f438, %f430, %f437, %f436;
	ld.shared.f32 	%f439, [%r12+208];
	fma.rn.f32 	%f440, %f429, %f439, %f420;
	ld.shared.f32 	%f441, [%r15+48];
	fma.rn.f32 	%f442, %f430, %f441, %f440;
	ld.shared.f32 	%f443, [%r12+212];
	fma.rn.f32 	%f444, %f429, %f443, %f424;
	ld.shared.f32 	%f445, [%r15+52];
	fma.rn.f32 	%f446, %f430, %f445, %f444;
	ld.shared.f32 	%f447, [%r12+216];
	fma.rn.f32 	%f448, %f429, %f447, %f428;
	ld.shared.f32 	%f449, [%r15+56];
	fma.rn.f32 	%f450, %f430, %f449, %f448;
	ld.shared.f32 	%f451, [%r17+60];
	ld.shared.f32 	%f452, [%r19+60];
	ld.shared.f32 	%f453, [%r12+300];
	fma.rn.f32 	%f454, %f451, %f453, %f434;
	ld.shared.f32 	%f455, [%r15+60];
	fma.rn.f32 	%f456, %f452, %f455, %f454;
	ld.shared.f32 	%f457, [%r12+304];
	fma.rn.f32 	%f458, %f451, %f457, %f438;
	ld.shared.f32 	%f459, [%r15+64];
	fma.rn.f32 	%f460, %f452, %f459, %f458;
	ld.shared.f32 	%f461, [%r12+308];
	fma.rn.f32 	%f462, %f451, %f461, %f442;
	ld.shared.f32 	%f463, [%r15+68];
	fma.rn.f32 	%f464, %f452, %f463, %f462;
	ld.shared.f32 	%f465, [%r12+312];
	fma.rn.f32 	%f466, %f451, %f465, %f446;
	ld.shared.f32 	%f467, [%r15+72];
	fma.rn.f32 	%f468, %f452, %f467, %f466;
	ld.shared.f32 	%f469, [%r12+316];
	fma.rn.f32 	%f470, %f451, %f469, %f450;
	ld.shared.f32 	%f471, [%r15+76];
	fma.rn.f32 	%f472, %f452, %f471, %f470;
	ld.shared.f32 	%f473, [%r17+80];
	ld.shared.f32 	%f474, [%r19+80];
	ld.shared.f32 	%f475, [%r12+400];
	fma.rn.f32 	%f476, %f473, %f475, %f456;
	ld.shared.f32 	%f477, [%r15+80];
	fma.rn.f32 	%f478, %f474, %f477, %f476;
	ld.shared.f32 	%f479, [%r12+404];
	fma.rn.f32 	%f480, %f473, %f479, %f460;
	ld.shared.f32 	%f481, [%r15+84];
	fma.rn.f32 	%f482, %f474, %f481, %f480;
	ld.shared.f32 	%f483, [%r12+408];
	fma.rn.f32 	%f484, %f473, %f483, %f464;
	ld.shared.f32 	%f485, [%r15+88];
	fma.rn.f32 	%f486, %f474, %f485, %f484;
	ld.shared.f32 	%f487, [%r12+412];
	fma.rn.f32 	%f488, %f473, %f487, %f468;
	ld.shared.f32 	%f489, [%r15+92];
	fma.rn.f32 	%f490, %f474, %f489, %f488;
	ld.shared.f32 	%f491, [%r12+416];
	fma.rn.f32 	%f492, %f473, %f491, %f472;
	ld.shared.f32 	%f493, [%r15+96];
	fma.rn.f32 	%f494, %f474, %f493, %f492;
	bar.sync 	0;
	ld.global.nc.f32 	%f495, [%rd16+4700];
	ld.global.nc.f32 	%f496, [%rd16+200];
	ld.global.nc.f32 	%f497, [%rd16+1700];
	ld.global.nc.f32 	%f498, [%rd16+3200];
	ld.global.nc.f32 	%f499, [%rd16+700];
	ld.global.nc.f32 	%f500, [%rd16+2200];
	ld.global.nc.f32 	%f501, [%rd16+3700];
	ld.global.nc.f32 	%f502, [%rd16+1200];
	ld.global.nc.f32 	%f503, [%rd16+2700];
	ld.global.nc.f32 	%f504, [%rd16+4200];
	ld.global.nc.f32 	%f505, [%rd16+6700];
	ld.global.nc.f32 	%f506, [%rd19+200];
	ld.global.nc.f32 	%f507, [%rd19+700];
	ld.global.nc.f32 	%f508, [%rd19+1200];
	ld.global.nc.f32 	%f509, [%rd19+1700];
	ld.global.nc.f32 	%f510, [%rd19+2200];
	mul.f32 	%f511, %f508, %f508;
	fma.rn.f32 	%f512, %f507, %f507, %f511;
	fma.rn.f32 	%f513, %f509, %f509, %f512;
	add.f32 	%f514, %f506, %f506;
	div.rn.f32 	%f515, %f513, %f514;
	sub.f32 	%f516, %f510, %f515;
	mul.f32 	%f517, %f1, %f506;
	mul.f32 	%f518, %f505, %f517;
	sub.f32 	%f519, %f516, %f518;
	mul.f32 	%f520, %f519, 0f3ECCCCCD;
	rcp.rn.f32 	%f521, %f506;
	mul.f32 	%f522, %f521, %f507;
	fma.rn.f32 	%f523, %f507, %f522, %f520;
	mul.f32 	%f524, %f522, %f508;
	mul.f32 	%f525, %f522, %f509;
	add.f32 	%f526, %f510, %f520;
	mul.f32 	%f527, %f522, %f526;
	mul.f32 	%f528, %f521, %f508;
	mul.f32 	%f529, %f507, %f528;
	fma.rn.f32 	%f530, %f508, %f528, %f520;
	mul.f32 	%f531, %f528, %f509;
	mul.f32 	%f532, %f528, %f526;
	mul.f32 	%f533, %f521, %f509;
	mul.f32 	%f534, %f507, %f533;
	mul.f32 	%f535, %f508, %f533;
	fma.rn.f32 	%f536, %f509, %f533, %f520;
	mul.f32 	%f537, %f533, %f526;
	mul.f32 	%f538, %f497, %f508;
	fma.rn.f32 	%f539, %f496, %f507, %f538;
	fma.rn.f32 	%f540, %f498, %f509, %f539;
	mul.f32 	%f541, %f495, %f540;
	st.shared.f32 	[%r13], %f541;
	mul.f32 	%f542, %f496, %f523;
	fma.rn.f32 	%f543, %f497, %f529, %f542;
	fma.rn.f32 	%f544, %f498, %f534, %f543;
	mul.f32 	%f545, %f495, %f544;
	st.shared.f32 	[%r13+4], %f545;
	mul.f32 	%f546, %f497, %f530;
	fma.rn.f32 	%f547, %f496, %f524, %f546;
	fma.rn.f32 	%f548, %f498, %f535, %f547;
	mul.f32 	%f549, %f495, %f548;
	st.shared.f32 	[%r13+8], %f549;
	mul.f32 	%f550, %f497, %f531;
	fma.rn.f32 	%f551, %f496, %f525, %f550;
	fma.rn.f32 	%f552, %f498, %f536, %f551;
	mul.f32 	%f553, %f495, %f552;
	st.shared.f32 	[%r13+12], %f553;
	mul.f32 	%f554, %f497, %f532;
	fma.rn.f32 	%f555, %f496, %f527, %f554;
	fma.rn.f32 	%f556, %f498, %f537, %f555;
	mul.f32 	%f557, %f495, %f556;
	st.shared.f32 	[%r13+16], %f557;
	mul.f32 	%f558, %f500, %f508;
	fma.rn.f32 	%f559, %f499, %f507, %f558;
	fma.rn.f32 	%f560, %f501, %f509, %f559;
	mul.f32 	%f561, %f495, %f560;
	st.shared.f32 	[%r16], %f561;
	mul.f32 	%f562, %f499, %f523;
	fma.rn.f32 	%f563, %f500, %f529, %f562;
	fma.rn.f32 	%f564, %f501, %f534, %f563;
	mul.f32 	%f565, %f495, %f564;
	st.shared.f32 	[%r16+4], %f565;
	mul.f32 	%f566, %f500, %f530;
	fma.rn.f32 	%f567, %f499, %f524, %f566;
	fma.rn.f32 	%f568, %f501, %f535, %f567;
	mul.f32 	%f569, %f495, %f568;
	st.shared.f32 	[%r16+8], %f569;
	mul.f32 	%f570, %f500, %f531;
	fma.rn.f32 	%f571, %f499, %f525, %f570;
	fma.rn.f32 	%f572, %f501, %f536, %f571;
	mul.f32 	%f573, %f495, %f572;
	st.shared.f32 	[%r16+12], %f573;
	mul.f32 	%f574, %f500, %f532;
	fma.rn.f32 	%f575, %f499, %f527, %f574;
	fma.rn.f32 	%f576, %f501, %f537, %f575;
	mul.f32 	%f577, %f495, %f576;
	st.shared.f32 	[%r16+16], %f577;
	mul.f32 	%f578, %f503, %f508;
	fma.rn.f32 	%f579, %f502, %f507, %f578;
	fma.rn.f32 	%f580, %f504, %f509, %f579;
	mul.f32 	%f581, %f495, %f580;
	mul.f32 	%f582, %f502, %f523;
	fma.rn.f32 	%f583, %f503, %f529, %f582;
	fma.rn.f32 	%f584, %f504, %f534, %f583;
	mul.f32 	%f585, %f495, %f584;
	mul.f32 	%f586, %f503, %f530;
	fma.rn.f32 	%f587, %f502, %f524, %f586;
	fma.rn.f32 	%f588, %f504, %f535, %f587;
	mul.f32 	%f589, %f495, %f588;
	mul.f32 	%f590, %f503, %f531;
	fma.rn.f32 	%f591, %f502, %f525, %f590;
	fma.rn.f32 	%f592, %f504, %f536, %f591;
	mul.f32 	%f593, %f495, %f592;
	mul.f32 	%f594, %f503, %f532;
	fma.rn.f32 	%f595, %f502, %f527, %f594;
	fma.rn.f32 	%f596, %f504, %f537, %f595;
	mul.f32 	%f597, %f495, %f596;
	ld.shared.f32 	%f598, [_ZZ9volumerhsILl5ELl125ELl5EEvPfPKfS2_fS2_lE3s_D+8];
	fma.rn.f32 	%f599, %f581, %f598, %f353;
	fma.rn.f32 	%f600, %f585, %f598, %f354;
	fma.rn.f32 	%f601, %f589, %f598, %f355;
	fma.rn.f32 	%f602, %f593, %f598, %f356;
	fma.rn.f32 	%f603, %f597, %f598, %f357;
	ld.shared.f32 	%f604, [_ZZ9volumerhsILl5ELl125ELl5EEvPfPKfS2_fS2_lE3s_D+28];
	fma.rn.f32 	%f605, %f581, %f604, %f478;
	fma.rn.f32 	%f606, %f585, %f604, %f482;
	fma.rn.f32 	%f607, %f589, %f604, %f486;
	fma.rn.f32 	%f608, %f593, %f604, %f490;
	fma.rn.f32 	%f609, %f597, %f604, %f494;
	ld.shared.f32 	%f610, [_ZZ9volumerhsILl5ELl125ELl5EEvPfPKfS2_fS2_lE3s_D+48];
	fma.rn.f32 	%f611, %f581, %f610, %f365;
	fma.rn.f32 	%f612, %f585, %f610, %f366;
	fma.rn.f32 	%f613, %f589, %f610, %f367;
	fma.rn.f32 	%f614, %f593, %f610, %f368;
	fma.rn.f32 	%f615, %f597, %f610, %f369;
	ld.shared.f32 	%f616, [_ZZ9volumerhsILl5ELl125ELl5EEvPfPKfS2_fS2_lE3s_D+68];
	fma.rn.f32 	%f617, %f581, %f616, %f371;
	fma.rn.f32 	%f618, %f585, %f616, %f372;
	fma.rn.f32 	%f619, %f589, %f616, %f373;
	fma.rn.f32 	%f620, %f593, %f616, %f374;
	fma.rn.f32 	%f621, %f597, %f616, %f375;
	ld.shared.f32 	%f622, [_ZZ9volumerhsILl5ELl125ELl5EEvPfPKfS2_fS2_lE3s_D+88];
	fma.rn.f32 	%f623, %f581, %f622, %f377;
	fma.rn.f32 	%f624, %f585, %f622, %f378;
	fma.rn.f32 	%f625, %f589, %f622, %f379;
	fma.rn.f32 	%f626, %f593, %f622, %f380;
	fma.rn.f32 	%f627, %f597, %f622, %f381;
	mul.f32 	%f628, %f495, %f506;
	mul.f32 	%f629, %f1, %f628;
	sub.f32 	%f630, %f614, %f629;
	bar.sync 	0;
	ld.shared.f32 	%f631, [%r17];
	ld.shared.f32 	%f632, [%r19];
	ld.shared.f32 	%f633, [%r12];
	fma.rn.f32 	%f634, %f631, %f633, %f611;
	ld.shared.f32 	%f635, [%r15];
	fma.rn.f32 	%f636, %f632, %f635, %f634;
	ld.shared.f32 	%f637, [%r12+4];
	fma.rn.f32 	%f638, %f631, %f637, %f612;
	ld.shared.f32 	%f639, [%r15+4];
	fma.rn.f32 	%f640, %f632, %f639, %f638;
	ld.shared.f32 	%f641, [%r12+8];
	fma.rn.f32 	%f642, %f631, %f641, %f613;
	ld.shared.f32 	%f643, [%r15+8];
	fma.rn.f32 	%f644, %f632, %f643, %f642;
	ld.shared.f32 	%f645, [%r12+12];
	fma.rn.f32 	%f646, %f631, %f645, %f630;
	ld.shared.f32 	%f647, [%r15+12];
	fma.rn.f32 	%f648, %f632, %f647, %f646;
	ld.shared.f32 	%f649, [%r12+16];
	fma.rn.f32 	%f650, %f631, %f649, %f615;
	ld.shared.f32 	%f651, [%r15+16];
	fma.rn.f32 	%f652, %f632, %f651, %f650;
	ld.shared.f32 	%f653, [%r17+20];
	ld.shared.f32 	%f654, [%r19+20];
	ld.shared.f32 	%f655, [%r12+100];
	fma.rn.f32 	%f656, %f653, %f655, %f636;
	ld.shared.f32 	%f657, [%r15+20];
	fma.rn.f32 	%f658, %f654, %f657, %f656;
	ld.shared.f32 	%f659, [%r12+104];
	fma.rn.f32 	%f660, %f653, %f659, %f640;
	ld.shared.f32 	%f661, [%r15+24];
	fma.rn.f32 	%f662, %f654, %f661, %f660;
	ld.shared.f32 	%f663, [%r12+108];
	fma.rn.f32 	%f664, %f653, %f663, %f644;
	ld.shared.f32 	%f665, [%r15+28];
	fma.rn.f32 	%f666, %f654, %f665, %f664;
	ld.shared.f32 	%f667, [%r12+112];
	fma.rn.f32 	%f668, %f653, %f667, %f648;
	ld.shared.f32 	%f669, [%r15+32];
	fma.rn.f32 	%f670, %f654, %f669, %f668;
	ld.shared.f32 	%f671, [%r12+116];
	fma.rn.f32 	%f672, %f653, %f671, %f652;
	ld.shared.f32 	%f673, [%r15+36];
	fma.rn.f32 	%f674, %f654, %f673, %f672;
	ld.shared.f32 	%f675, [%r17+40];
	ld.shared.f32 	%f676, [%r19+40];
	ld.shared.f32 	%f677, [%r12+200];
	fma.rn.f32 	%f678, %f675, %f677, %f658;
	ld.shared.f32 	%f679, [%r15+40];
	fma.rn.f32 	%f680, %f676, %f679, %f678;
	ld.shared.f32 	%f681, [%r12+204];
	fma.rn.f32 	%f682, %f675, %f681, %f662;
	ld.shared.f32 	%f683, [%r15+44];
	fma.rn.f32 	%f684, %f676, %f683, %f682;
	ld.shared.f32 	%f685, [%r12+208];
	fma.rn.f32 	%f686, %f675, %f685, %f666;
	ld.shared.f32 	%f687, [%r15+48];
	fma.rn.f32 	%f688, %f676, %f687, %f686;
	ld.shared.f32 	%f689, [%r12+212];
	fma.rn.f32 	%f690, %f675, %f689, %f670;
	ld.shared.f32 	%f691, [%r15+52];
	fma.rn.f32 	%f692, %f676, %f691, %f690;
	ld.shared.f32 	%f693, [%r12+216];
	fma.rn.f32 	%f694, %f675, %f693, %f674;
	ld.shared.f32 	%f695, [%r15+56];
	fma.rn.f32 	%f696, %f676, %f695, %f694;
	ld.shared.f32 	%f697, [%r17+60];
	ld.shared.f32 	%f698, [%r19+60];
	ld.shared.f32 	%f699, [%r12+300];
	fma.rn.f32 	%f700, %f697, %f699, %f680;
	ld.shared.f32 	%f701, [%r15+60];
	fma.rn.f32 	%f702, %f698, %f701, %f700;
	ld.shared.f32 	%f703, [%r12+304];
	fma.rn.f32 	%f704, %f697, %f703, %f684;
	ld.shared.f32 	%f705, [%r15+64];
	fma.rn.f32 	%f706, %f698, %f705, %f704;
	ld.shared.f32 	%f707, [%r12+308];
	fma.rn.f32 	%f708, %f697, %f707, %f688;
	ld.shared.f32 	%f709, [%r15+68];
	fma.rn.f32 	%f710, %f698, %f709, %f708;
	ld.shared.f32 	%f711, [%r12+312];
	fma.rn.f32 	%f712, %f697, %f711, %f692;
	ld.shared.f32 	%f713, [%r15+72];
	fma.rn.f32 	%f714, %f698, %f713, %f712;
	ld.shared.f32 	%f715, [%r12+316];
	fma.rn.f32 	%f716, %f697, %f715, %f696;
	ld.shared.f32 	%f717, [%r15+76];
	fma.rn.f32 	%f718, %f698, %f717, %f716;
	ld.shared.f32 	%f719, [%r17+80];
	ld.shared.f32 	%f720, [%r19+80];
	ld.shared.f32 	%f721, [%r12+400];
	fma.rn.f32 	%f722, %f719, %f721, %f702;
	ld.shared.f32 	%f723, [%r15+80];
	fma.rn.f32 	%f724, %f720, %f723, %f722;
	ld.shared.f32 	%f725, [%r12+404];
	fma.rn.f32 	%f726, %f719, %f725, %f706;
	ld.shared.f32 	%f727, [%r15+84];
	fma.rn.f32 	%f728, %f720, %f727, %f726;
	ld.shared.f32 	%f729, [%r12+408];
	fma.rn.f32 	%f730, %f719, %f729, %f710;
	ld.shared.f32 	%f731, [%r15+88];
	fma.rn.f32 	%f732, %f720, %f731, %f730;
	ld.shared.f32 	%f733, [%r12+412];
	fma.rn.f32 	%f734, %f719, %f733, %f714;
	ld.shared.f32 	%f735, [%r15+92];
	fma.rn.f32 	%f736, %f720, %f735, %f734;
	ld.shared.f32 	%f737, [%r12+416];
	fma.rn.f32 	%f738, %f719, %f737, %f718;
	ld.shared.f32 	%f739, [%r15+96];
	fma.rn.f32 	%f740, %f720, %f739, %f738;
	bar.sync 	0;
	ld.global.nc.f32 	%f741, [%rd16+4800];
	ld.global.nc.f32 	%f742, [%rd16+300];
	ld.global.nc.f32 	%f743, [%rd16+1800];
	ld.global.nc.f32 	%f744, [%rd16+3300];
	ld.global.nc.f32 	%f745, [%rd16+800];
	ld.global.nc.f32 	%f746, [%rd16+2300];
	ld.global.nc.f32 	%f747, [%rd16+3800];
	ld.global.nc.f32 	%f748, [%rd16+1300];
	ld.global.nc.f32 	%f749, [%rd16+2800];
	ld.global.nc.f32 	%f750, [%rd16+4300];
	ld.global.nc.f32 	%f751, [%rd16+6800];
	ld.global.nc.f32 	%f752, [%rd19+300];
	ld.global.nc.f32 	%f753, [%rd19+800];
	ld.global.nc.f32 	%f754, [%rd19+1300];
	ld.global.nc.f32 	%f755, [%rd19+1800];
	ld.global.nc.f32 	%f756, [%rd19+2300];
	mul.f32 	%f757, %f754, %f754;
	fma.rn.f32 	%f758, %f753, %f753, %f757;
	fma.rn.f32 	%f759, %f755, %f755, %f758;
	add.f32 	%f760, %f752, %f752;
	div.rn.f32 	%f761, %f759, %f760;
	sub.f32 	%f762, %f756, %f761;
	mul.f32 	%f763, %f1, %f752;
	mul.f32 	%f764, %f751, %f763;
	sub.f32 	%f765, %f762, %f764;
	mul.f32 	%f766, %f765, 0f3ECCCCCD;
	rcp.rn.f32 	%f767, %f752;
	mul.f32 	%f768, %f767, %f753;
	fma.rn.f32 	%f769, %f753, %f768, %f766;
	mul.f32 	%f770, %f768, %f754;
	mul.f32 	%f771, %f768, %f755;
	add.f32 	%f772, %f756, %f766;
	mul.f32 	%f773, %f768, %f772;
	mul.f32 	%f774, %f767, %f754;
	mul.f32 	%f775, %f753, %f774;
	fma.rn.f32 	%f776, %f754, %f774, %f766;
	mul.f32 	%f777, %f774, %f755;
	mul.f32 	%f778, %f774, %f772;
	mul.f32 	%f779, %f767, %f755;
	mul.f32 	%f780, %f753, %f779;
	mul.f32 	%f781, %f754, %f779;
	fma.rn.f32 	%f782, %f755, %f779, %f766;
	mul.f32 	%f783, %f779, %f772;
	mul.f32 	%f784, %f743, %f754;
	fma.rn.f32 	%f785, %f742, %f753, %f784;
	fma.rn.f32 	%f786, %f744, %f755, %f785;
	mul.f32 	%f787, %f741, %f786;
	st.shared.f32 	[%r13], %f787;
	mul.f32 	%f788, %f742, %f769;
	fma.rn.f32 	%f789, %f743, %f775, %f788;
	fma.rn.f32 	%f790, %f744, %f780, %f789;
	mul.f32 	%f791, %f741, %f790;
	st.shared.f32 	[%r13+4], %f791;
	mul.f32 	%f792, %f743, %f776;
	fma.rn.f32 	%f793, %f742, %f770, %f792;
	fma.rn.f32 	%f794, %f744, %f781, %f793;
	mul.f32 	%f795, %f741, %f794;
	st.shared.f32 	[%r13+8], %f795;
	mul.f32 	%f796, %f743, %f777;
	fma.rn.f32 	%f797, %f742, %f771, %f796;
	fma.rn.f32 	%f798, %f744, %f782, %f797;
	mul.f32 	%f799, %f741, %f798;
	st.shared.f32 	[%r13+12], %f799;
	mul.f32 	%f800, %f743, %f778;
	fma.rn.f32 	%f801, %f742, %f773, %f800;
	fma.rn.f32 	%f802, %f744, %f783, %f801;
	mul.f32 	%f803, %f741, %f802;
	st.shared.f32 	[%r13+16], %f803;
	mul.f32 	%f804, %f746, %f754;
	fma.rn.f32 	%f805, %f745, %f753, %f804;
	fma.rn.f32 	%f806, %f747, %f755, %f805;
	mul.f32 	%f807, %f741, %f806;
	st.shared.f32 	[%r16], %f807;
	mul.f32 	%f808, %f745, %f769;
	fma.rn.f32 	%f809, %f746, %f775, %f808;
	fma.rn.f32 	%f810, %f747, %f780, %f809;
	mul.f32 	%f811, %f741, %f810;
	st.shared.f32 	[%r16+4], %f811;
	mul.f32 	%f812, %f746, %f776;
	fma.rn.f32 	%f813, %f745, %f770, %f812;
	fma.rn.f32 	%f814, %f747, %f781, %f813;
	mul.f32 	%f815, %f741, %f814;
	st.shared.f32 	[%r16+8], %f815;
	mul.f32 	%f816, %f746, %f777;
	fma.rn.f32 	%f817, %f745, %f771, %f816;
	fma.rn.f32 	%f818, %f747, %f782, %f817;
	mul.f32 	%f819, %f741, %f818;
	st.shared.f32 	[%r16+12], %f819;
	mul.f32 	%f820, %f746, %f778;
	fma.rn.f32 	%f821, %f745, %f773, %f820;
	fma.rn.f32 	%f822, %f747, %f783, %f821;
	mul.f32 	%f823, %f741, %f822;
	st.shared.f32 	[%r16+16], %f823;
	mul.f32 	%f824, %f749, %f754;
	fma.rn.f32 	%f825, %f748, %f753, %f824;
	fma.rn.f32 	%f826, %f750, %f755, %f825;
	mul.f32 	%f827, %f741, %f826;
	mul.f32 	%f828, %f748, %f769;
	fma.rn.f32 	%f829, %f749, %f775, %f828;
	fma.rn.f32 	%f830, %f750, %f780, %f829;
	mul.f32 	%f831, %f741, %f830;
	mul.f32 	%f832, %f749, %f776;
	fma.rn.f32 	%f833, %f748, %f770, %f832;
	fma.rn.f32 	%f834, %f750, %f781, %f833;
	mul.f32 	%f835, %f741, %f834;
	mul.f32 	%f836, %f749, %f777;
	fma.rn.f32 	%f837, %f748, %f771, %f836;
	fma.rn.f32 	%f838, %f750, %f782, %f837;
	mul.f32 	%f839, %f741, %f838;
	mul.f32 	%f840, %f749, %f778;
	fma.rn.f32 	%f841, %f748, %f773, %f840;
	fma.rn.f32 	%f842, %f750, %f783, %f841;
	mul.f32 	%f843, %f741, %f842;
	ld.shared.f32 	%f844, [_ZZ9volumerhsILl5ELl125ELl5EEvPfPKfS2_fS2_lE3s_D+12];
	fma.rn.f32 	%f845, %f827, %f844, %f599;
	fma.rn.f32 	%f846, %f831, %f844, %f600;
	fma.rn.f32 	%f847, %f835, %f844, %f601;
	fma.rn.f32 	%f848, %f839, %f844, %f602;
	fma.rn.f32 	%f849, %f843, %f844, %f603;
	ld.shared.f32 	%f850, [_ZZ9volumerhsILl5ELl125ELl5EEvPfPKfS2_fS2_lE3s_D+32];
	fma.rn.f32 	%f851, %f827, %f850, %f605;
	fma.rn.f32 	%f852, %f831, %f850, %f606;
	fma.rn.f32 	%f853, %f835, %f850, %f607;
	fma.rn.f32 	%f854, %f839, %f850, %f608;
	fma.rn.f32 	%f855, %f843, %f850, %f609;
	ld.shared.f32 	%f856, [_ZZ9volumerhsILl5ELl125ELl5EEvPfPKfS2_fS2_lE3s_D+52];
	fma.rn.f32 	%f857, %f827, %f856, %f724;
	fma.rn.f32 	%f858, %f831, %f856, %f728;
	fma.rn.f32 	%f859, %f835, %f856, %f732;
	fma.rn.f32 	%f860, %f839, %f856, %f736;
	fma.rn.f32 	%f861, %f843, %f856, %f740;
	ld.shared.f32 	%f862, [_ZZ9volumerhsILl5ELl125ELl5EEvPfPKfS2_fS2_lE3s_D+72];
	fma.rn.f32 	%f863, %f827, %f862, %f617;
	fma.rn.f32 	%f864, %f831, %f862, %f618;
	fma.rn.f32 	%f865, %f835, %f862, %f619;
	fma.rn.f32 	%f866, %f839, %f862, %f620;
	fma.rn.f32 	%f867, %f843, %f862, %f621;
	ld.shared.f32 	%f868, [_ZZ9volumerhsILl5ELl125ELl5EEvPfPKfS2_fS2_lE3s_D+92];
	fma.rn.f32 	%f869, %f827, %f868, %f623;
	fma.rn.f32 	%f870, %f831, %f868, %f624;
	fma.rn.f32 	%f871, %f835, %f868, %f625;
	fma.rn.f32 	%f872, %f839, %f868, %f626;
	fma.rn.f32 	%f873, %f843, %f868, %f627;
	mul.f32 	%f874, %f741, %f752;
	mul.f32 	%f875, %f1, %f874;
	sub.f32 	%f876, %f866, %f875;
	bar.sync 	0;
	ld.shared.f32 	%f877, [%r17];
	ld.shared.f32 	%f878, [%r19];
	ld.shared.f32 	%f879, [%r12];
	fma.rn.f32 	%f880, %f877, %f879, %f863;
	ld.shared.f32 	%f881, [%r15];
	fma.rn.f32 	%f882, %f878, %f881, %f880;
	ld.shared.f32 	%f883, [%r12+4];
	fma.rn.f32 	%f884, %f877, %f883, %f864;
	ld.shared.f32 	%f885, [%r15+4];
	fma.rn.f32 	%f886, %f878, %f885, %f884;
	ld.shared.f32 	%f887, [%r12+8];
	fma.rn.f32 	%f888, %f877, %f887, %f865;
	ld.shared.f32 	%f889, [%r15+8];
	fma.rn.f32 	%f890, %f878, %f889, %f888;
	ld.shared.f32 	%f891, [%r12+12];
	fma.rn.f32 	%f892, %f877, %f891, %f876;
	ld.shared.f32 	%f893, [%r15+12];
	fma.rn.f32 	%f894, %f878, %f893, %f892;
	ld.shared.f32 	%f895, [%r12+16];
	fma.rn.f32 	%f896, %f877, %f895, %f867;
	ld.shared.f32 	%f897, [%r15+16];
	fma.rn.f32 	%f898, %f878, %f897, %f896;
	ld.shared.f32 	%f899, [%r17+20];
	ld.shared.f32 	%f900, [%r19+20];
	ld.shared.f32 	%f901, [%r12+100];
	fma.rn.f32 	%f902, %f899, %f901, %f882;
	ld.shared.f32 	%f903, [%r15+20];
	fma.rn.f32 	%f904, %f900, %f903, %f902;
	ld.shared.f32 	%f905, [%r12+104];
	fma.rn.f32 	%f906, %f899, %f905, %f886;
	ld.shared.f32 	%f907, [%r15+24];
	fma.rn.f32 	%f908, %f900, %f907, %f906;
	ld.shared.f32 	%f909, [%r12+108];
	fma.rn.f32 	%f910, %f899, %f909, %f890;
	ld.shared.f32 	%f911, [%r15+28];
	fma.rn.f32 	%f912, %f900, %f911, %f910;
	ld.shared.f32 	%f913, [%r12+112];
	fma.rn.f32 	%f914, %f899, %f913, %f894;
	ld.shared.f32 	%f915, [%r15+32];
	fma.rn.f32 	%f916, %f900, %f915, %f914;
	ld.shared.f32 	%f917, [%r12+116];
	fma.rn.f32 	%f918, %f899, %f917, %f898;
	ld.shared.f32 	%f919, [%r15+36];
	fma.rn.f32 	%f920, %f900, %f919, %f918;
	ld.shared.f32 	%f921, [%r17+40];
	ld.shared.f32 	%f922, [%r19+40];
	ld.shared.f32 	%f923, [%r12+200];
	fma.rn.f32 	%f924, %f921, %f923, %f904;
	ld.shared.f32 	%f925, [%r15+40];
	fma.rn.f32 	%f926, %f922, %f925, %f924;
	ld.shared.f32 	%f927, [%r12+204];
	fma.rn.f32 	%f928, %f921, %f927, %f908;
	ld.shared.f32 	%f929, [%r15+44];
	fma.rn.f32 	%f930, %f922, %f929, %f928;
	ld.shared.f32 	%f931, [%r12+208];
	fma.rn.f32 	%f932, %f921, %f931, %f912;
	ld.shared.f32 	%f933, [%r15+48];
	fma.rn.f32 	%f934, %f922, %f933, %f932;
	ld.shared.f32 	%f935, [%r12+212];
	fma.rn.f32 	%f936, %f921, %f935, %f916;
	ld.shared.f32 	%f937, [%r15+52];
	fma.rn.f32 	%f938, %f922, %f937, %f936;
	ld.shared.f32 	%f939, [%r12+216];
	fma.rn.f32 	%f940, %f921, %f939, %f920;
	ld.shared.f32 	%f941, [%r15+56];
	fma.rn.f32 	%f942, %f922, %f941, %f940;
	ld.shared.f32 	%f943, [%r17+60];
	ld.shared.f32 	%f944, [%r19+60];
	ld.shared.f32 	%f945, [%r12+300];
	fma.rn.f32 	%f946, %f943, %f945, %f926;
	ld.shared.f32 	%f947, [%r15+60];
	fma.rn.f32 	%f948, %f944, %f947, %f946;
	ld.shared.f32 	%f949, [%r12+304];
	fma.rn.f32 	%f950, %f943, %f949, %f930;
	ld.shared.f32 	%f951, [%r15+64];
	fma.rn.f32 	%f952, %f944, %f951, %f950;
	ld.shared.f32 	%f953, [%r12+308];
	fma.rn.f32 	%f954, %f943, %f953, %f934;
	ld.shared.f32 	%f955, [%r15+68];
	fma.rn.f32 	%f956, %f944, %f955, %f954;
	ld.shared.f32 	%f957, [%r12+312];
	fma.rn.f32 	%f958, %f943, %f957, %f938;
	ld.shared.f32 	%f959, [%r15+72];
	fma.rn.f32 	%f960, %f944, %f959, %f958;
	ld.shared.f32 	%f961, [%r12+316];
	fma.rn.f32 	%f962, %f943, %f961, %f942;
	ld.shared.f32 	%f963, [%r15+76];
	fma.rn.f32 	%f964, %f944, %f963, %f962;
	ld.shared.f32 	%f965, [%r17+80];
	ld.shared.f32 	%f966, [%r19+80];
	ld.shared.f32 	%f967, [%r12+400];
	fma.rn.f32 	%f968, %f965, %f967, %f948;
	ld.shared.f32 	%f969, [%r15+80];
	fma.rn.f32 	%f970, %f966, %f969, %f968;
	ld.shared.f32 	%f971, [%r12+404];
	fma.rn.f32 	%f972, %f965, %f971, %f952;
	ld.shared.f32 	%f973, [%r15+84];
	fma.rn.f32 	%f974, %f966, %f973, %f972;
	ld.shared.f32 	%f975, [%r12+408];
	fma.rn.f32 	%f976, %f965, %f975, %f956;
	ld.shared.f32 	%f977, [%r15+88];
	fma.rn.f32 	%f978, %f966, %f977, %f976;
	ld.shared.f32 	%f979, [%r12+412];
	fma.rn.f32 	%f980, %f965, %f979, %f960;
	ld.shared.f32 	%f981, [%r15+92];
	fma.rn.f32 	%f982, %f966, %f981, %f980;
	ld.shared.f32 	%f983, [%r12+416];
	fma.rn.f32 	%f984, %f965, %f983, %f964;
	ld.shared.f32 	%f985, [%r15+96];
	fma.rn.f32 	%f986, %f966, %f985, %f984;
	bar.sync 	0;
	ld.global.nc.f32 	%f987, [%rd16+4900];
	ld.global.nc.f32 	%f988, [%rd16+400];
	ld.global.nc.f32 	%f989, [%rd16+1900];
	ld.global.nc.f32 	%f990, [%rd16+3400];
	ld.global.nc.f32 	%f991, [%rd16+900];
	ld.global.nc.f32 	%f992, [%rd16+2400];
	ld.global.nc.f32 	%f993, [%rd16+3900];
	ld.global.nc.f32 	%f994, [%rd16+1400];
	ld.global.nc.f32 	%f995, [%rd16+2900];
	ld.global.nc.f32 	%f996, [%rd16+4400];
	ld.global.nc.f32 	%f997, [%rd16+6900];
	ld.global.nc.f32 	%f998, [%rd19+400];
	ld.global.nc.f32 	%f999, [%rd19+900];
	ld.global.nc.f32 	%f1000, [%rd19+1400];
	ld.global.nc.f32 	%f1001, [%rd19+1900];
	ld.global.nc.f32 	%f1002, [%rd19+2400];
	mul.f32 	%f1003, %f1000, %f1000;
	fma.rn.f32 	%f1004, %f999, %f999, %f1003;
	fma.rn.f32 	%f1005, %f1001, %f1001, %f1004;
	add.f32 	%f1006, %f998, %f998;
	div.rn.f32 	%f1007, %f1005, %f1006;
	sub.f32 	%f1008, %f1002, %f1007;
	mul.f32 	%f1009, %f1, %f998;
	mul.f32 	%f1010, %f997, %f1009;
	sub.f32 	%f1011, %f1008, %f1010;
	mul.f32 	%f1012, %f1011, 0f3ECCCCCD;
	rcp.rn.f32 	%f1013, %f998;
	mul.f32 	%f1014, %f1013, %f999;
	fma.rn.f32 	%f1015, %f999, %f1014, %f1012;
	mul.f32 	%f1016, %f1014, %f1000;
	mul.f32 	%f1017, %f1014, %f1001;
	add.f32 	%f1018, %f1002, %f1012;
	mul.f32 	%f1019, %f1014, %f1018;
	mul.f32 	%f1020, %f1013, %f1000;
	mul.f32 	%f1021, %f999, %f1020;
	fma.rn.f32 	%f1022, %f1000, %f1020, %f1012;
	mul.f32 	%f1023, %f1020, %f1001;
	mul.f32 	%f1024, %f1020, %f1018;
	mul.f32 	%f1025, %f1013, %f1001;
	mul.f32 	%f1026, %f999, %f1025;
	mul.f32 	%f1027, %f1000, %f1025;
	fma.rn.f32 	%f1028, %f1001, %f1025, %f1012;
	mul.f32 	%f1029, %f1025, %f1018;
	mul.f32 	%f1030, %f989, %f1000;
	fma.rn.f32 	%f1031, %f988, %f999, %f1030;
	fma.rn.f32 	%f1032, %f990, %f1001, %f1031;
	mul.f32 	%f1033, %f987, %f1032;
	st.shared.f32 	[%r13], %f1033;
	mul.f32 	%f1034, %f988, %f1015;
	fma.rn.f32 	%f1035, %f989, %f1021, %f1034;
	fma.rn.f32 	%f1036, %f990, %f1026, %f1035;
	mul.f32 	%f1037, %f987, %f1036;
	st.shared.f32 	[%r13+4], %f1037;
	mul.f32 	%f1038, %f989, %f1022;
	fma.rn.f32 	%f1039, %f988, %f1016, %f1038;
	fma.rn.f32 	%f1040, %f990, %f1027, %f1039;
	mul.f32 	%f1041, %f987, %f1040;
	st.shared.f32 	[%r13+8], %f1041;
	mul.f32 	%f1042, %f989, %f1023;
	fma.rn.f32 	%f1043, %f988, %f1017, %f1042;
	fma.rn.f32 	%f1044, %f990, %f1028, %f1043;
	mul.f32 	%f1045, %f987, %f1044;
	st.shared.f32 	[%r13+12], %f1045;
	mul.f32 	%f1046, %f989, %f1024;
	fma.rn.f32 	%f1047, %f988, %f1019, %f1046;
	fma.rn.f32 	%f1048, %f990, %f1029, %f1047;
	mul.f32 	%f1049, %f987, %f1048;
	st.shared.f32 	[%r13+16], %f1049;
	mul.f32 	%f1050, %f992, %f1000;
	fma.rn.f32 	%f1051, %f991, %f999, %f1050;
	fma.rn.f32 	%f1052, %f993, %f1001, %f1051;
	mul.f32 	%f1053, %f987, %f1052;
	st.shared.f32 	[%r16], %f1053;
	mul.f32 	%f1054, %f991, %f1015;
	fma.rn.f32 	%f1055, %f992, %f1021, %f1054;
	fma.rn.f32 	%f1056, %f993, %f1026, %f1055;
	mul.f32 	%f1057, %f987, %f1056;
	st.shared.f32 	[%r16+4], %f1057;
	mul.f32 	%f1058, %f992, %f1022;
	fma.rn.f32 	%f1059, %f991, %f1016, %f1058;
	fma.rn.f32 	%f1060, %f993, %f1027, %f1059;
	mul.f32 	%f1061, %f987, %f1060;
	st.shared.f32 	[%r16+8], %f1061;
	mul.f32 	%f1062, %f992, %f1023;
	fma.rn.f32 	%f1063, %f991, %f1017, %f1062;
	fma.rn.f32 	%f1064, %f993, %f1028, %f1063;
	mul.f32 	%f1065, %f987, %f1064;
	st.shared.f32 	[%r16+12], %f1065;
	mul.f32 	%f1066, %f992, %f1024;
	fma.rn.f32 	%f1067, %f991, %f1019, %f1066;
	fma.rn.f32 	%f1068, %f993, %f1029, %f1067;
	mul.f32 	%f1069, %f987, %f1068;
	st.shared.f32 	[%r16+16], %f1069;
	mul.f32 	%f1070, %f995, %f1000;
	fma.rn.f32 	%f1071, %f994, %f999, %f1070;
	fma.rn.f32 	%f1072, %f996, %f1001, %f1071;
	mul.f32 	%f1073, %f987, %f1072;
	mul.f32 	%f1074, %f994, %f1015;
	fma.rn.f32 	%f1075, %f995, %f1021, %f1074;
	fma.rn.f32 	%f1076, %f996, %f1026, %f1075;
	mul.f32 	%f1077, %f987, %f1076;
	mul.f32 	%f1078, %f995, %f1022;
	fma.rn.f32 	%f1079, %f994, %f1016, %f1078;
	fma.rn.f32 	%f1080, %f996, %f1027, %f1079;
	mul.f32 	%f1081, %f987, %f1080;
	mul.f32 	%f1082, %f995, %f1023;
	fma.rn.f32 	%f1083, %f994, %f1017, %f1082;
	fma.rn.f32 	%f1084, %f996, %f1028, %f1083;
	mul.f32 	%f1085, %f987, %f1084;
	mul.f32 	%f1086, %f995, %f1024;
	fma.rn.f32 	%f1087, %f994, %f1019, %f1086;
	fma.rn.f32 	%f1088, %f996, %f1029, %f1087;
	mul.f32 	%f1089, %f987, %f1088;
	ld.shared.f32 	%f1090, [_ZZ9volumerhsILl5ELl125ELl5EEvPfPKfS2_fS2_lE3s_D+16];
	fma.rn.f32 	%f1091, %f1073, %f1090, %f845;
	fma.rn.f32 	%f1092, %f1077, %f1090, %f846;
	fma.rn.f32 	%f1093, %f1081, %f1090, %f847;
	fma.rn.f32 	%f1094, %f1085, %f1090, %f848;
	fma.rn.f32 	%f1095, %f1089, %f1090, %f849;
	ld.shared.f32 	%f1096, [_ZZ9volumerhsILl5ELl125ELl5EEvPfPKfS2_fS2_lE3s_D+36];
	fma.rn.f32 	%f1097, %f1073, %f1096, %f851;
	fma.rn.f32 	%f1098, %f1077, %f1096, %f852;
	fma.rn.f32 	%f1099, %f1081, %f1096, %f853;
	fma.rn.f32 	%f1100, %f1085, %f1096, %f854;
	fma.rn.f32 	%f1101, %f1089, %f1096, %f855;
	ld.shared.f32 	%f1102, [_ZZ9volumerhsILl5ELl125ELl5EEvPfPKfS2_fS2_lE3s_D+56];
	fma.rn.f32 	%f1103, %f1073, %f1102, %f857;
	fma.rn.f32 	%f1104, %f1077, %f1102, %f858;
	fma.rn.f32 	%f1105, %f1081, %f1102, %f859;
	fma.rn.f32 	%f1106, %f1085, %f1102, %f860;
	fma.rn.f32 	%f1107, %f1089, %f1102, %f861;
	ld.shared.f32 	%f1108, [_ZZ9volumerhsILl5ELl125ELl5EEvPfPKfS2_fS2_lE3s_D+76];
	fma.rn.f32 	%f1109, %f1073, %f1108, %f970;
	fma.rn.f32 	%f1110, %f1077, %f1108, %f974;
	fma.rn.f32 	%f1111, %f1081, %f1108, %f978;
	fma.rn.f32 	%f1112, %f1085, %f1108, %f982;
	fma.rn.f32 	%f1113, %f1089, %f1108, %f986;
	ld.shared.f32 	%f1114, [_ZZ9volumerhsILl5ELl125ELl5EEvPfPKfS2_fS2_lE3s_D+96];
	fma.rn.f32 	%f1115, %f1073, %f1114, %f869;
	fma.rn.f32 	%f1116, %f1077, %f1114, %f870;
	fma.rn.f32 	%f1117, %f1081, %f1114, %f871;
	fma.rn.f32 	%f1118, %f1085, %f1114, %f872;
	fma.rn.f32 	%f1119, %f1089, %f1114, %f873;
	mul.f32 	%f1120, %f987, %f998;
	mul.f32 	%f1121, %f1, %f1120;
	sub.f32 	%f1122, %f1118, %f1121;
	bar.sync 	0;
	ld.shared.f32 	%f1123, [%r17];
	ld.shared.f32 	%f1124, [%r19];
	ld.shared.f32 	%f1125, [%r12];
	fma.rn.f32 	%f1126, %f1123, %f1125, %f1115;
	ld.shared.f32 	%f1127, [%r15];
	fma.rn.f32 	%f1128, %f1124, %f1127, %f1126;
	ld.shared.f32 	%f1129, [%r12+4];
	fma.rn.f32 	%f1130, %f1123, %f1129, %f1116;
	ld.shared.f32 	%f1131, [%r15+4];
	fma.rn.f32 	%f1132, %f1124, %f1131, %f1130;
	ld.shared.f32 	%f1133, [%r12+8];
	fma.rn.f32 	%f1134, %f1123, %f1133, %f1117;
	ld.shared.f32 	%f1135, [%r15+8];
	fma.rn.f32 	%f1136, %f1124, %f1135, %f1134;
	ld.shared.f32 	%f1137, [%r12+12];
	fma.rn.f32 	%f1138, %f1123, %f1137, %f1122;
	ld.shared.f32 	%f1139, [%r15+12];
	fma.rn.f32 	%f1140, %f1124, %f1139, %f1138;
	ld.shared.f32 	%f1141, [%r12+16];
	fma.rn.f32 	%f1142, %f1123, %f1141, %f1119;
	ld.shared.f32 	%f1143, [%r15+16];
	fma.rn.f32 	%f1144, %f1124, %f1143, %f1142;
	ld.shared.f32 	%f1145, [%r17+20];
	ld.shared.f32 	%f1146, [%r19+20];
	ld.shared.f32 	%f1147, [%r12+100];
	fma.rn.f32 	%f1148, %f1145, %f1147, %f1128;
	ld.shared.f32 	%f1149, [%r15+20];
	fma.rn.f32 	%f1150, %f1146, %f1149, %f1148;
	ld.shared.f32 	%f1151, [%r12+104];
	fma.rn.f32 	%f1152, %f1145, %f1151, %f1132;
	ld.shared.f32 	%f1153, [%r15+24];
	fma.rn.f32 	%f1154, %f1146, %f1153, %f1152;
	ld.shared.f32 	%f1155, [%r12+108];
	fma.rn.f32 	%f1156, %f1145, %f1155, %f1136;
	ld.shared.f32 	%f1157, [%r15+28];
	fma.rn.f32 	%f1158, %f1146, %f1157, %f1156;
	ld.shared.f32 	%f1159, [%r12+112];
	fma.rn.f32 	%f1160, %f1145, %f1159, %f1140;
	ld.shared.f32 	%f1161, [%r15+32];
	fma.rn.f32 	%f1162, %f1146, %f1161, %f1160;
	ld.shared.f32 	%f1163, [%r12+116];
	fma.rn.f32 	%f1164, %f1145, %f1163, %f1144;
	ld.shared.f32 	%f1165, [%r15+36];
	fma.rn.f32 	%f1166, %f1146, %f1165, %f1164;
	ld.shared.f32 	%f1167, [%r17+40];
	ld.shared.f32 	%f1168, [%r19+40];
	ld.shared.f32 	%f1169, [%r12+200];
	fma.rn.f32 	%f1170, %f1167, %f1169, %f1150;
	ld.shared.f32 	%f1171, [%r15+40];
	fma.rn.f32 	%f1172, %f1168, %f1171, %f1170;
	ld.shared.f32 	%f1173, [%r12+204];
	fma.rn.f32 	%f1174, %f1167, %f1173, %f1154;
	ld.shared.f32 	%f1175, [%r15+44];
	fma.rn.f32 	%f1176, %f1168, %f1175, %f1174;
	ld.shared.f32 	%f1177, [%r12+208];
	fma.rn.f32 	%f1178, %f1167, %f1177, %f1158;
	ld.shared.f32 	%f1179, [%r15+48];
	fma.rn.f32 	%f1180, %f1168, %f1179, %f1178;
	ld.shared.f32 	%f1181, [%r12+212];
	fma.rn.f32 	%f1182, %f1167, %f1181, %f1162;
	ld.shared.f32 	%f1183, [%r15+52];
	fma.rn.f32 	%f1184, %f1168, %f1183, %f1182;
	ld.shared.f32 	%f1185, [%r12+216];
	fma.rn.f32 	%f1186, %f1167, %f1185, %f1166;
	ld.shared.f32 	%f1187, [%r15+56];
	fma.rn.f32 	%f1188, %f1168, %f1187, %f1186;
	ld.shared.f32 	%f1189, [%r17+60];
	ld.shared.f32 	%f1190, [%r19+60];
	ld.shared.f32 	%f1191, [%r12+300];
	fma.rn.f32 	%f1192, %f1189, %f1191, %f1172;
	ld.shared.f32 	%f1193, [%r15+60];
	fma.rn.f32 	%f1194, %f1190, %f1193, %f1192;
	ld.shared.f32 	%f1195, [%r12+304];
	fma.rn.f32 	%f1196, %f1189, %f1195, %f1176;
	ld.shared.f32 	%f1197, [%r15+64];
	fma.rn.f32 	%f1198, %f1190, %f1197, %f1196;
	ld.shared.f32 	%f1199, [%r12+308];
	fma.rn.f32 	%f1200, %f1189, %f1199, %f1180;
	ld.shared.f32 	%f1201, [%r15+68];
	fma.rn.f32 	%f1202, %f1190, %f1201, %f1200;
	ld.shared.f32 	%f1203, [%r12+312];
	fma.rn.f32 	%f1204, %f1189, %f1203, %f1184;
	ld.shared.f32 	%f1205, [%r15+72];
	fma.rn.f32 	%f1206, %f1190, %f1205, %f1204;
	ld.shared.f32 	%f1207, [%r12+316];
	fma.rn.f32 	%f1208, %f1189, %f1207, %f1188;
	ld.shared.f32 	%f1209, [%r15+76];
	fma.rn.f32 	%f1210, %f1190, %f1209, %f1208;
	ld.shared.f32 	%f1211, [%r17+80];
	ld.shared.f32 	%f1212, [%r19+80];
	ld.shared.f32 	%f1213, [%r12+400];
	fma.rn.f32 	%f1214, %f1211, %f1213, %f1194;
	ld.shared.f32 	%f1215, [%r15+80];
	fma.rn.f32 	%f1216, %f1212, %f1215, %f1214;
	ld.shared.f32 	%f1217, [%r12+404];
	fma.rn.f32 	%f1218, %f1211, %f1217, %f1198;
	ld.shared.f32 	%f1219, [%r15+84];
	fma.rn.f32 	%f1220, %f1212, %f1219, %f1218;
	ld.shared.f32 	%f1221, [%r12+408];
	fma.rn.f32 	%f1222, %f1211, %f1221, %f1202;
	ld.shared.f32 	%f1223, [%r15+88];
	fma.rn.f32 	%f1224, %f1212, %f1223, %f1222;
	ld.shared.f32 	%f1225, [%r12+412];
	fma.rn.f32 	%f1226, %f1211, %f1225, %f1206;
	ld.shared.f32 	%f1227, [%r15+92];
	fma.rn.f32 	%f1228, %f1212, %f1227, %f1226;
	ld.shared.f32 	%f1229, [%r12+416];
	fma.rn.f32 	%f1230, %f1211, %f1229, %f1210;
	ld.shared.f32 	%f1231, [%r15+96];
	fma.rn.f32 	%f1232, %f1212, %f1231, %f1230;
	ld.global.nc.f32 	%f1233, [%rd16+5000];
	add.s64 	%rd20, %rd6, %rd18;
	ld.global.f32 	%f1234, [%rd20+500];
	fma.rn.f32 	%f1235, %f1233, %f1092, %f1234;
	st.global.f32 	[%rd20+500], %f1235;
	ld.global.f32 	%f1236, [%rd20+1000];
	fma.rn.f32 	%f1237, %f1233, %f1093, %f1236;
	st.global.f32 	[%rd20+1000], %f1237;
	ld.global.f32 	%f1238, [%rd20+1500];
	fma.rn.f32 	%f1239, %f1233, %f1094, %f1238;
	st.global.f32 	[%rd20+1500], %f1239;
	ld.global.f32 	%f1240, [%rd20];
	fma.rn.f32 	%f1241, %f1233, %f1091, %f1240;
	st.global.f32 	[%rd20], %f1241;
	ld.global.f32 	%f1242, [%rd20+2000];
	fma.rn.f32 	%f1243, %f1233, %f1095, %f1242;
	st.global.f32 	[%rd20+2000], %f1243;
	ld.global.nc.f32 	%f1244, [%rd16+5100];
	ld.global.f32 	%f1245, [%rd20+600];
	fma.rn.f32 	%f1246, %f1244, %f1098, %f1245;
	st.global.f32 	[%rd20+600], %f1246;
	ld.global.f32 	%f1247, [%rd20+1100];
	fma.rn.f32 	%f1248, %f1244, %f1099, %f1247;
	st.global.f32 	[%rd20+1100], %f1248;
	ld.global.f32 	%f1249, [%rd20+1600];
	fma.rn.f32 	%f1250, %f1244, %f1100, %f1249;
	st.global.f32 	[%rd20+1600], %f1250;
	ld.global.f32 	%f1251, [%rd20+100];
	fma.rn.f32 	%f1252, %f1244, %f1097, %f1251;
	st.global.f32 	[%rd20+100], %f1252;
	ld.global.f32 	%f1253, [%rd20+2100];
	fma.rn.f32 	%f1254, %f1244, %f1101, %f1253;
	st.global.f32 	[%rd20+2100], %f1254;
	ld.global.nc.f32 	%f1255, [%rd16+5200];
	ld.global.f32 	%f1256, [%rd20+700];
	fma.rn.f32 	%f1257, %f1255, %f1104, %f1256;
	st.global.f32 	[%rd20+700], %f1257;
	ld.global.f32 	%f1258, [%rd20+1200];
	fma.rn.f32 	%f1259, %f1255, %f1105, %f1258;
	st.global.f32 	[%rd20+1200], %f1259;
	ld.global.f32 	%f1260, [%rd20+1700];
	fma.rn.f32 	%f1261, %f1255, %f1106, %f1260;
	st.global.f32 	[%rd20+1700], %f1261;
	ld.global.f32 	%f1262, [%rd20+200];
	fma.rn.f32 	%f1263, %f1255, %f1103, %f1262;
	st.global.f32 	[%rd20+200], %f1263;
	ld.global.f32 	%f1264, [%rd20+2200];
	fma.rn.f32 	%f1265, %f1255, %f1107, %f1264;
	st.global.f32 	[%rd20+2200], %f1265;
	ld.global.nc.f32 	%f1266, [%rd16+5300];
	ld.global.f32 	%f1267, [%rd20+800];
	fma.rn.f32 	%f1268, %f1266, %f1110, %f1267;
	st.global.f32 	[%rd20+800], %f1268;
	ld.global.f32 	%f1269, [%rd20+1300];
	fma.rn.f32 	%f1270, %f1266, %f1111, %f1269;
	st.global.f32 	[%rd20+1300], %f1270;
	ld.global.f32 	%f1271, [%rd20+1800];
	fma.rn.f32 	%f1272, %f1266, %f1112, %f1271;
	st.global.f32 	[%rd20+1800], %f1272;
	ld.global.f32 	%f1273, [%rd20+300];
	fma.rn.f32 	%f1274, %f1266, %f1109, %f1273;
	st.global.f32 	[%rd20+300], %f1274;
	ld.global.f32 	%f1275, [%rd20+2300];
	fma.rn.f32 	%f1276, %f1266, %f1113, %f1275;
	st.global.f32 	[%rd20+2300], %f1276;
	ld.global.nc.f32 	%f1277, [%rd16+5400];
	ld.global.f32 	%f1278, [%rd20+900];
	fma.rn.f32 	%f1279, %f1277, %f1220, %f1278;
	st.global.f32 	[%rd20+900], %f1279;
	ld.global.f32 	%f1280, [%rd20+1400];
	fma.rn.f32 	%f1281, %f1277, %f1224, %f1280;
	st.global.f32 	[%rd20+1400], %f1281;
	ld.global.f32 	%f1282, [%rd20+1900];
	fma.rn.f32 	%f1283, %f1277, %f1228, %f1282;
	st.global.f32 	[%rd20+1900], %f1283;
	ld.global.f32 	%f1284, [%rd20+400];
	fma.rn.f32 	%f1285, %f1277, %f1216, %f1284;
	st.global.f32 	[%rd20+400], %f1285;
	ld.global.f32 	%f1286, [%rd20+2400];
	fma.rn.f32 	%f1287, %f1277, %f1232, %f1286;
	st.global.f32 	[%rd20+2400], %f1287;
	ret;

}


// ===== COMPILED SASS (sm_100) =====

	.target	sm_100

	.elftype	@"ET_EXEC"


//--------------------- .note.nv.tkinfo           --------------------------
	.section	.note.nv.tkinfo,"",@"SHT_NOTE"
	.sectionflags	@"SHF_NOTE_NV_TKINFO"
	.tkinfo
        /*0018*/ 	.word	0x00000002
        /*0030*/ 	.string	""
        /*0030*/ 	.string	"ptxas"
        /*0030*/ 	.string	"Cuda compilation tools, release 13.0, V13.0.88"
        /*0030*/ 	.string	"Build cuda_13.0.r13.0/compiler.36424714_0"
        /*0030*/ 	.string	"-arch sm_100 -m 64 "



//--------------------- .note.nv.cuinfo           --------------------------
	.section	.note.nv.cuinfo,"",@"SHT_NOTE"
	.sectionflags	@"SHF_NOTE_NV_CUINFO"
        /*0018*/ 	.short	0x0002
        /*001a*/ 	.short	0x0064
        /*001c*/ 	.short	0x0082
	.zero		2


//--------------------- .nv.info                  --------------------------
	.section	.nv.info,"",@"SHT_CUDA_INFO"
	.align	4


	//----- nvinfo : EIATTR_REGCOUNT
	.align		4
        /*0000*/ 	.byte	0x04, 0x2f
        /*0002*/ 	.short	(.L_1 - .L_0)
	.align		4
.L_0:
        /*0004*/ 	.word	index@(_Z9volumerhsILl5ELl125ELl5EEvPfPKfS2_fS2_l)
        /*0008*/ 	.word	0x00000048


	//----- nvinfo : EIATTR_FRAME_SIZE
	.align		4
.L_1:
        /*000c*/ 	.byte	0x04, 0x11
        /*000e*/ 	.short	(.L_3 - .L_2)
	.align		4
.L_2:
        /*0010*/ 	.word	index@($__internal_1_$__cuda_sm3x_div_rn_noftz_f32_slowpath)
        /*0014*/ 	.word	0x00000000


	//----- nvinfo : EIATTR_FRAME_SIZE
	.align		4
.L_3:
        /*0018*/ 	.byte	0x04, 0x11
        /*001a*/ 	.short	(.L_5 - .L_4)
	.align		4
.L_4:
        /*001c*/ 	.word	index@($__internal_0_$__cuda_sm20_rcp_rn_f32_slowpath)
        /*0020*/ 	.word	0x00000000


	//----- nvinfo : EIATTR_FRAME_SIZE
	.align		4
.L_5:
        /*0024*/ 	.byte	0x04, 0x11
        /*0026*/ 	.short	(.L_7 - .L_6)
	.align		4
.L_6:
        /*0028*/ 	.word	index@(_Z9volumerhsILl5ELl125ELl5EEvPfPKfS2_fS2_l)
        /*002c*/ 	.word	0x00000000


	//----- nvinfo : EIATTR_MIN_STACK_SIZE
	.align		4
.L_7:
        /*0030*/ 	.byte	0x04, 0x12
        /*0032*/ 	.short	(.L_9 - .L_8)
	.align		4
.L_8:
        /*0034*/ 	.word	index@(_Z9volumerhsILl5ELl125ELl5EEvPfPKfS2_fS2_l)
        /*0038*/ 	.word	0x00000000
.L_9:


//--------------------- .nv.compat                --------------------------
	.section	.nv.compat,"",@"SHT_CUDA_COMPAT_INFO"
	.align	4
        /*0000*/ 	.byte	0x02, 0x09, 0x00, 0x00, 0x02, 0x02, 0x01, 0x00, 0x02, 0x05, 0x05, 0x00, 0x03, 0x07, 0x01, 0x01
        /*0010*/ 	.byte	0x02, 0x03, 0x00, 0x00, 0x02, 0x06, 0x01, 0x00, 0x04, 0x0b, 0x08, 0x00, 0x01, 0x00, 0x00, 0x00
        /*0020*/ 	.byte	0x00, 0x00, 0x00, 0x00


//--------------------- .nv.info._Z9volumerhsILl5ELl125ELl5EEvPfPKfS2_fS2_l --------------------------
	.section	.nv.info._Z9volumerhsILl5ELl125ELl5EEvPfPKfS2_fS2_l,"",@"SHT_CUDA_INFO"
	.sectionflags	@""
	.align	4


	//----- nvinfo : EIATTR_CUDA_API_VERSION
	.align		4
        /*0000*/ 	.byte	0x04, 0x37
        /*0002*/ 	.short	(.L_11 - .L_10)
.L_10:
        /*0004*/ 	.word	0x00000082


	//----- nvinfo : EIATTR_KPARAM_INFO
	.align		4
.L_11:
        /*0008*/ 	.byte	0x04, 0x17
        /*000a*/ 	.short	(.L_13 - .L_12)
.L_12:
        /*000c*/ 	.word	0x00000000
        /*0010*/ 	.short	0x0005
        /*0012*/ 	.short	0x0028
        /*0014*/ 	.byte	0x00, 0xf0, 0x21, 0x00


	//----- nvinfo : EIATTR_KPARAM_INFO
	.align		4
.L_13:
        /*0018*/ 	.byte	0x04, 0x17
        /*001a*/ 	.short	(.L_15 - .L_14)
.L_14:
        /*001c*/ 	.word	0x00000000
        /*0020*/ 	.short	0x0004
        /*0022*/ 	.short	0x0020
        /*0024*/ 	.byte	0x00, 0xf5, 0x21, 0x00


	//----- nvinfo : EIATTR_KPARAM_INFO
	.align		4
.L_15:
        /*0028*/ 	.byte	0x04, 0x17
        /*002a*/ 	.short	(.L_17 - .L_16)
.L_16:
        /*002c*/ 	.word	0x00000000
        /*0030*/ 	.short	0x0003
        /*0032*/ 	.short	0x0018
        /*0034*/ 	.byte	0x00, 0xf0, 0x11, 0x00


	//----- nvinfo : EIATTR_KPARAM_INFO
	.align		4
.L_17:
        /*0038*/ 	.byte	0x04, 0x17
        /*003a*/ 	.short	(.L_19 - .L_18)
.L_18:
        /*003c*/ 	.word	0x00000000
        /*0040*/ 	.short	0x0002
        /*0042*/ 	.short	0x0010
        /*0044*/ 	.byte	0x00, 0xf5, 0x21, 0x00


	//----- nvinfo : EIATTR_KPARAM_INFO
	.align		4
.L_19:
        /*0048*/ 	.byte	0x04, 0x17
        /*004a*/ 	.short	(.L_21 - .L_20)
.L_20:
        /*004c*/ 	.word	0x00000000
        /*0050*/ 	.short	0x0001
        /*0052*/ 	.short	0x0008
        /*0054*/ 	.byte	0x00, 0xf5, 0x21, 0x00


	//----- nvinfo : EIATTR_KPARAM_INFO
	.align		4
.L_21:
        /*0058*/ 	.byte	0x04, 0x17
        /*005a*/ 	.short	(.L_23 - .L_22)
.L_22:
        /*005c*/ 	.word	0x00000000
        /*0060*/ 	.short	0x0000
        /*0062*/ 	.short	0x0000
        /*0064*/ 	.byte	0x00, 0xf5, 0x21, 0x00


	//----- nvinfo : EIATTR_SPARSE_MMA_MASK
	.align		4
.L_23:
        /*0068*/ 	.byte	0x03, 0x50
        /*006a*/ 	.short	0x0000


	//----- nvinfo : EIATTR_MAXREG_COUNT
	.align		4
        /*006c*/ 	.byte	0x03, 0x1b
        /*006e*/ 	.short	0x00ff


	//----- nvinfo : EIATTR_NUM_BARRIERS
	.align		4
        /*0070*/ 	.byte	0x02, 0x4c
        /*0072*/ 	.byte	0x01
	.zero		1


	//----- nvinfo : EIATTR_MERCURY_ISA_VERSION
	.align		4
        /*0074*/ 	.byte	0x03, 0x5f
        /*0076*/ 	.short	0x0101


	//----- nvinfo : EIATTR_VRC_CTA_INIT_COUNT
	.align		4
        /*0078*/ 	.byte	0x02, 0x4a
	.zero		1
	.zero		1


	//----- nvinfo : EIATTR_EXIT_INSTR_OFFSETS
	.align		4
        /*007c*/ 	.byte	0x04, 0x1c
        /*007e*/ 	.short	(.L_25 - .L_24)


	//   ....[0]....
.L_24:
        /*0080*/ 	.word	0x000060e0


	//----- nvinfo : EIATTR_CRS_STACK_SIZE
	.align		4
.L_25:
        /*0084*/ 	.byte	0x04, 0x1e
        /*0086*/ 	.short	(.L_27 - .L_26)
.L_26:
        /*0088*/ 	.word	0x00000000


	//----- nvinfo : EIATTR_CBANK_PARAM_SIZE
	.align		4
.L_27:
        /*008c*/ 	.byte	0x03, 0x19
        /*008e*/ 	.short	0x0030


	//----- nvinfo : EIATTR_PARAM_CBANK
	.align		4
        /*0090*/ 	.byte	0x04, 0x0a
        /*0092*/ 	.short	(.L_29 - .L_28)
	.align		4
.L_28:
        /*0094*/ 	.word	index@(.nv.constant0._Z9volumerhsILl5ELl125ELl5EEvPfPKfS2_fS2_l)
        /*0098*/ 	.short	0x0380
        /*009a*/ 	.short	0x0030


	//----- nvinfo : EIATTR_SW_WAR
	.align		4
.L_29:
        /*009c*/ 	.byte	0x04, 0x36
        /*009e*/ 	.short	(.L_31 - .L_30)
.L_30:
        /*00a0*/ 	.word	0x00000008
.L_31:


//--------------------- .nv.callgraph             --------------------------
	.section	.nv.callgraph,"",@"SHT_CUDA_CALLGRAPH"
	.align	4
	.sectionentsize	8
	.align		4
        /*0000*/ 	.word	0x00000000
	.align		4
        /*0004*/ 	.word	0xffffffff
	.align		4
        /*0008*/ 	.word	0x00000000
	.align		4
        /*000c*/ 	.word	0xfffffffe
	.align		4
        /*0010*/ 	.word	0x00000000
	.align		4
        /*0014*/ 	.word	0xfffffffd
	.align		4
        /*0018*/ 	.word	0x00000000
	.align		4
        /*001c*/ 	.word	0xfffffffc


//--------------------- .text._Z9volumerhsILl5ELl125ELl5EEvPfPKfS2_fS2_l --------------------------
	.section	.text._Z9volumerhsILl5ELl125ELl5EEvPfPKfS2_fS2_l,"ax",@progbits
	.align	128
        .global         _Z9volumerhsILl5ELl125ELl5EEvPfPKfS2_fS2_l
        .type           _Z9volumerhsILl5ELl125ELl5EEvPfPKfS2_fS2_l,@function
        .size           _Z9volumerhsILl5ELl125ELl5EEvPfPKfS2_fS2_l,(.L_x_42 - _Z9volumerhsILl5ELl125ELl5EEvPfPKfS2_fS2_l)
        .other          _Z9volumerhsILl5ELl125ELl5EEvPfPKfS2_fS2_l,@"STO_CUDA_ENTRY STV_DEFAULT"
_Z9volumerhsILl5ELl125ELl5EEvPfPKfS2_fS2_l:
.text._Z9volumerhsILl5ELl125ELl5EEvPfPKfS2_fS2_l:
[----:B------:R-:W-:Y:S01]  /*0000*/  LDC R1, c[0x0][0x37c] ;  /* 0x0000df00ff017b82 */ /* 0x000fe20000000800 */
[----:B------:R-:W0:Y:S01]  /*0010*/  S2R R10, SR_TID.Y ;  /* 0x00000000000a7919 */ /* 0x000e220000002200 */
[----:B------:R-:W-:Y:S01]  /*0020*/  HFMA2 R3, -RZ, RZ, 0, 0 ;  /* 0x00000000ff037431 */ /* 0x000fe200000001ff */
[----:B------:R-:W1:Y:S01]  /*0030*/  LDCU.64 UR4, c[0x0][0x388] ;  /* 0x00007100ff0477ac */ /* 0x000e620008000a00 */
[----:B------:R-:W0:Y:S01]  /*0040*/  S2R R11, SR_TID.X ;  /* 0x00000000000b7919 */ /* 0x000e220000002100 */
[----:B------:R-:W2:Y:S01]  /*0050*/  LDCU.64 UR6, c[0x0][0x358] ;  /* 0x00006b00ff0677ac */ /* 0x000ea20008000a00 */
[----:B------:R-:W3:Y:S01]  /*0060*/  S2R R5, SR_CTAID.X ;  /* 0x0000000000057919 */ /* 0x000ee20000002500 */
[----:B0-----:R-:W-:-:S04]  /*0070*/  IMAD R2, R10, 0x5, R11 ;  /* 0x000000050a027824 */ /* 0x001fc800078e020b */
[----:B---3--:R-:W-:-:S04]  /*0080*/  IMAD.WIDE.U32 R6, R5, 0x6d6, R2 ;  /* 0x000006d605067825 */ /* 0x008fc800078e0002 */
[----:B------:R-:W-:-:S05]  /*0090*/  IMAD.WIDE.U32 R8, R5, -0x465, R6 ;  /* 0xfffffb9b05087825 */ /* 0x000fca00078e0006 */
[----:B------:R-:W-:Y:S02]  /*00a0*/  IADD3 R5, PT, PT, R9, -R5, RZ ;  /* 0x8000000509057210 */ /* 0x000fe40007ffe0ff */
[C---:B------:R-:W-:Y:S02]  /*00b0*/  SHF.L.U32 R4, R8.reuse, 0x2, RZ ;  /* 0x0000000208047819 */ /* 0x040fe400000006ff */
[----:B------:R-:W-:Y:S02]  /*00c0*/  SHF.L.U64.HI R5, R8, 0x2, R5 ;  /* 0x0000000208057819 */ /* 0x000fe40000010205 */
[----:B-1----:R-:W-:Y:S01]  /*00d0*/  IADD3 R34, P0, PT, R4, UR4, RZ ;  /* 0x0000000404227c10 */ /* 0x002fe2000ff1e0ff */
[----:B------:R-:W0:Y:S03]  /*00e0*/  LDC.64 R8, c[0x0][0x3a0] ;  /* 0x0000e800ff087b82 */ /* 0x000e260000000a00 */
[----:B------:R-:W-:Y:S01]  /*00f0*/  IADD3.X R35, PT, PT, R5, UR5, RZ, P0, !PT ;  /* 0x0000000505237c10 */ /* 0x000fe200087fe4ff */
[----:B------:R-:W1:Y:S04]  /*0100*/  LDCU.64 UR4, c[0x0][0x390] ;  /* 0x00007200ff0477ac */ /* 0x000e680008000a00 */
[----:B--2---:R-:W2:Y:S04]  /*0110*/  LDG.E.CONSTANT R20, desc[UR6][R34.64] ;  /* 0x0000000622147981 */ /* 0x004ea8000c1e9900 */
[----:B------:R-:W3:Y:S04]  /*0120*/  LDG.E.CONSTANT R18, desc[UR6][R34.64+0x3e8] ;  /* 0x0003e80622127981 */ /* 0x000ee8000c1e9900 */
[----:B------:R-:W4:Y:S04]  /*0130*/  LDG.E.CONSTANT R19, desc[UR6][R34.64+0x1f4] ;  /* 0x0001f40622137981 */ /* 0x000f28000c1e9900 */
[----:B------:R-:W4:Y:S01]  /*0140*/  LDG.E.CONSTANT R13, desc[UR6][R34.64+0x5dc] ;  /* 0x0005dc06220d7981 */ /* 0x000f22000c1e9900 */
[----:B0-----:R-:W-:Y:S01]  /*0150*/  IMAD.WIDE.U32 R2, R2, 0x4, R8 ;  /* 0x0000000402027825 */ /* 0x001fe200078e0008 */
[----:B-1----:R-:W-:-:S02]  /*0160*/  LEA R32, P0, R6, UR4, 0x2 ;  /* 0x0000000406207c11 */ /* 0x002fc4000f8010ff */
[----:B------:R-:W5:Y:S04]  /*0170*/  LDG.E.CONSTANT R23, desc[UR6][R34.64+0x7d0] ;  /* 0x0007d00622177981 */ /* 0x000f68000c1e9900 */
[----:B------:R0:W4:Y:S01]  /*0180*/  LDG.E.CONSTANT R2, desc[UR6][R2.64] ;  /* 0x0000000602027981 */ /* 0x000122000c1e9900 */
[----:B------:R-:W-:-:S05]  /*0190*/  LEA.HI.X R33, R6, UR5, R7, 0x2, P0 ;  /* 0x0000000506217c11 */ /* 0x000fca00080f1407 */
[----:B------:R1:W5:Y:S04]  /*01a0*/  LDG.E.CONSTANT R17, desc[UR6][R32.64+0x1194] ;  /* 0x0011940620117981 */ /* 0x000368000c1e9900 */
        /* <DEDUP_REMOVED lines=9> */
[----:B------:R1:W5:Y:S01]  /*0240*/  LDG.E.CONSTANT R12, desc[UR6][R32.64+0x1964] ;  /* 0x00196406200c7981 */ /* 0x000362000c1e9900 */
[----:B------:R-:W0:Y:S01]  /*0250*/  S2R R29, SR_CgaCtaId ;  /* 0x00000000001d7919 */ /* 0x000e220000008800 */
[----:B------:R-:W-:Y:S01]  /*0260*/  MOV R0, 0x400 ;  /* 0x0000040000007802 */ /* 0x000fe20000000f00 */
[----:B------:R-:W-:Y:S03]  /*0270*/  BSSY.RECONVERGENT B0, `(.L_x_0) ;  /* 0x000001d000007945 */ /* 0x000fe60003800200 */
[----:B0-----:R-:W-:-:S05]  /*0280*/  LEA R3, R29, R0, 0x18 ;  /* 0x000000001d037211 */ /* 0x001fca00078ec0ff */
[----:B------:R-:W-:-:S05]  /*0290*/  IMAD R24, R10, 0x14, R3 ;  /* 0x000000140a187824 */ /* 0x000fca00078e0203 */
[----:B------:R-:W-:Y:S01]  /*02a0*/  LEA R7, R11, R24, 0x2 ;  /* 0x000000180b077211 */ /* 0x000fe200078e10ff */
[----:B--2---:R-:W-:-:S04]  /*02b0*/  FADD R36, R20, R20 ;  /* 0x0000001414247221 */ /* 0x004fc80000000000 */
[----:B------:R-:W0:Y:S01]  /*02c0*/  MUFU.RCP R9, R36 ;  /* 0x0000002400097308 */ /* 0x000e220000001000 */
[----:B---3--:R-:W-:-:S04]  /*02d0*/  FMUL R6, R18, R18 ;  /* 0x0000001212067220 */ /* 0x008fc80000400000 */
[----:B----4-:R-:W-:-:S04]  /*02e0*/  FFMA R8, R19, R19, R6 ;  /* 0x0000001313087223 */ /* 0x010fc80000000006 */
[----:B------:R-:W-:Y:S01]  /*02f0*/  FFMA R3, R13, R13, R8 ;  /* 0x0000000d0d037223 */ /* 0x000fe20000000008 */
[----:B------:R-:W-:-:S03]  /*0300*/  IADD3 R6, PT, PT, R0, 0x64, RZ ;  /* 0x0000006400067810 */ /* 0x000fc60007ffe0ff */
[----:B------:R-:W2:Y:S01]  /*0310*/  FCHK P0, R3, R36 ;  /* 0x0000002403007302 */ /* 0x000ea20000000000 */
[----:B------:R-:W-:Y:S01]  /*0320*/  IADD3 R0, PT, PT, R0, 0x258, RZ ;  /* 0x0000025800007810 */ /* 0x000fe20007ffe0ff */
[----:B0-----:R-:W-:-:S03]  /*0330*/  FFMA R38, -R36, R9, 1 ;  /* 0x3f80000024267423 */ /* 0x001fc60000000109 */
[----:B------:R-:W-:Y:S01]  /*0340*/  LEA R0, R29, R0, 0x18 ;  /* 0x000000001d007211 */ /* 0x000fe200078ec0ff */
[----:B------:R-:W-:Y:S01]  /*0350*/  FFMA R38, R9, R38, R9 ;  /* 0x0000002609267223 */ /* 0x000fe20000000009 */
[----:B------:R-:W-:-:S03]  /*0360*/  LEA R9, R29, R6, 0x18 ;  /* 0x000000061d097211 */ /* 0x000fc600078ec0ff */
[----:B------:R-:W-:Y:S01]  /*0370*/  FFMA R27, R3, R38, RZ ;  /* 0x00000026031b7223 */ /* 0x000fe200000000ff */
[----:B------:R0:W-:Y:S01]  /*0380*/  STS [R7], R2 ;  /* 0x0000000207007388 */ /* 0x0001e20000000800 */
[----:B------:R-:W-:-:S04]  /*0390*/  IMAD R6, R10, 0x14, R9 ;  /* 0x000000140a067824 */ /* 0x000fc800078e0209 */
[C---:B------:R-:W-:Y:S02]  /*03a0*/  IMAD R8, R11.reuse, 0x64, R6 ;  /* 0x000000640b087824 */ /* 0x040fe400078e0206 */
[----:B0-----:R-:W-:Y:S01]  /*03b0*/  FFMA R2, -R36, R27, R3 ;  /* 0x0000001b24027223 */ /* 0x001fe20000000103 */
[----:B------:R-:W-:-:S03]  /*03c0*/  IMAD R7, R11, 0x64, R0 ;  /* 0x000000640b077824 */ /* 0x000fc600078e0200 */
[----:B------:R-:W-:Y:S01]  /*03d0*/  FFMA R0, R38, R2, R27 ;  /* 0x0000000226007223 */ /* 0x000fe2000000001b */
[----:B------:R-:W-:Y:S01]  /*03e0*/  IMAD R9, R10, 0x14, R7 ;  /* 0x000000140a097824 */ /* 0x000fe200078e0207 */
[----:B------:R-:W-:Y:S06]  /*03f0*/  BAR.SYNC.DEFER_BLOCKING 0x0 ;  /* 0x0000000000007b1d */ /* 0x000fec0000010000 */
[----:B-12---:R-:W-:Y:S05]  /*0400*/  @!P0 BRA `(.L_x_1) ;  /* 0x00000000000c8947 */ /* 0x006fea0003800000 */
[----:B------:R-:W-:Y:S02]  /*0410*/  MOV R0, R36 ;  /* 0x0000002400007202 */ /* 0x000fe40000000f00 */
[----:B------:R-:W-:-:S07]  /*0420*/  MOV R2, 0x440 ;  /* 0x0000044000027802 */ /* 0x000fce0000000f00 */
[----:B-----5:R-:W-:Y:S05]  /*0430*/  CALL.REL.NOINC `($__internal_1_$__cuda_sm3x_div_rn_noftz_f32_slowpath) ;  /* 0x0000005c00fc7944 */ /* 0x020fea0003c00000 */
.L_x_1:
[----:B------:R-:W-:Y:S05]  /*0440*/  BSYNC.RECONVERGENT B0 ;  /* 0x0000000000007941 */ /* 0x000fea0003800200 */
.L_x_0:
[----:B------:R-:W0:Y:S01]  /*0450*/  LDCU UR4, c[0x0][0x398] ;  /* 0x00007300ff0477ac */ /* 0x000e220008000800 */
[----:B------:R-:W-:Y:S01]  /*0460*/  IADD3 R2, PT, PT, R20, 0x1800000, RZ ;  /* 0x0180000014027810 */ /* 0x000fe20007ffe0ff */
[----:B-----5:R-:W-:Y:S01]  /*0470*/  FADD R3, R23, -R0 ;  /* 0x8000000017037221 */ /* 0x020fe20000000000 */
[----:B------:R-:W-:Y:S02]  /*0480*/  BSSY.RECONVERGENT B0, `(.L_x_2) ;  /* 0x000000f000007945 */ /* 0x000fe40003800200 */
[----:B------:R-:W-:-:S04]  /*0490*/  LOP3.LUT R2, R2, 0x7f800000, RZ, 0xc0, !PT ;  /* 0x7f80000002027812 */ /* 0x000fc800078ec0ff */
[----:B------:R-:W-:Y:S01]  /*04a0*/  ISETP.GT.U32.AND P0, PT, R2, 0x1ffffff, PT ;  /* 0x01ffffff0200780c */ /* 0x000fe20003f04070 */
[----:B0-----:R-:W-:-:S04]  /*04b0*/  FMUL R0, R20, UR4 ;  /* 0x0000000414007c20 */ /* 0x001fc80008400000 */
[----:B------:R-:W-:-:S04]  /*04c0*/  FFMA R0, -R12, R0, R3 ;  /* 0x000000000c007223 */ /* 0x000fc80000000103 */
[----:B------:R-:W-:-:S04]  /*04d0*/  FMUL R36, R0, 0.40000000596046447754 ;  /* 0x3ecccccd00247820 */ /* 0x000fc80000400000 */
[----:B------:R-:W-:Y:S05]  /*04e0*/  @P0 BRA `(.L_x_3) ;  /* 0x0000000000100947 */ /* 0x000fea0003800000 */
[----:B------:R-:W-:Y:S02]  /*04f0*/  MOV R12, R20 ;  /* 0x00000014000c7202 */ /* 0x000fe40000000f00 */
[----:B------:R-:W-:-:S07]  /*0500*/  MOV R48, 0x520 ;  /* 0x0000052000307802 */ /* 0x000fce0000000f00 */
[----:B------:R-:W-:Y:S05]  /*0510*/  CALL.REL.NOINC `($__internal_0_$__cuda_sm20_rcp_rn_f32_slowpath) ;  /* 0x0000005800f47944 */ /* 0x000fea0003c00000 */
[----:B------:R-:W-:Y:S05]  /*0520*/  BRA `(.L_x_4) ;  /* 0x0000000000107947 */ /* 0x000fea0003800000 */
.L_x_3:
[----:B------:R-:W0:Y:S02]  /*0530*/  MUFU.RCP R3, R20 ;  /* 0x0000001400037308 */ /* 0x000e240000001000 */
[----:B0-----:R-:W-:-:S04]  /*0540*/  FFMA R0, R20, R3, -1 ;  /* 0xbf80000014007423 */ /* 0x001fc80000000003 */
[----:B------:R-:W-:-:S04]  /*0550*/  FADD.FTZ R0, -R0, -RZ ;  /* 0x800000ff00007221 */ /* 0x000fc80000010100 */
[----:B------:R-:W-:-:S07]  /*0560*/  FFMA R2, R3, R0, R3 ;  /* 0x0000000003027223 */ /* 0x000fce0000000003 */
.L_x_4:
[----:B------:R-:W-:Y:S05]  /*0570*/  BSYNC.RECONVERGENT B0 ;  /* 0x0000000000007941 */ /* 0x000fea0003800200 */
.L_x_2:
[----:B------:R-:W2:Y:S04]  /*0580*/  LDG.E.CONSTANT R12, desc[UR6][R34.64+0x64] ;  /* 0x00006406220c7981 */ /* 0x000ea8000c1e9900 */
[----:B------:R-:W3:Y:S04]  /*0590*/  LDG.E.CONSTANT R54, desc[UR6][R34.64+0x44c] ;  /* 0x00044c0622367981 */ /* 0x000ee8000c1e9900 */
[----:B------:R-:W4:Y:S01]  /*05a0*/  LDG.E.CONSTANT R53, desc[UR6][R34.64+0x258] ;  /* 0x0002580622357981 */ /* 0x000f22000c1e9900 */
[----:B------:R-:W-:Y:S02]  /*05b0*/  IMAD R10, R10, -0x10, R24 ;  /* 0xfffffff00a0a7824 */ /* 0x000fe400078e0218 */
[----:B------:R-:W-:Y:S01]  /*05c0*/  FADD R38, R23, R36 ;  /* 0x0000002417267221 */ /* 0x000fe20000000000 */
[-C--:B------:R-:W-:Y:S01]  /*05d0*/  FMUL R37, R19, R2.reuse ;  /* 0x0000000213257220 */ /* 0x080fe20000400000 */
[----:B------:R-:W4:Y:S01]  /*05e0*/  LDG.E.CONSTANT R47, desc[UR6][R34.64+0x640] ;  /* 0x00064006222f7981 */ /* 0x000f22000c1e9900 */
[-C--:B------:R-:W-:Y:S01]  /*05f0*/  FMUL R61, R18, R2.reuse ;  /* 0x00000002123d7220 */ /* 0x080fe20000400000 */
[----:B------:R-:W-:Y:S01]  /*0600*/  FMUL R41, R13, R2 ;  /* 0x000000020d297220 */ /* 0x000fe20000400000 */
[-C--:B------:R-:W-:Y:S01]  /*0610*/  FMUL R51, R25, R18.reuse ;  /* 0x0000001219337220 */ /* 0x080fe20000400000 */
[----:B------:R0:W5:Y:S01]  /*0620*/  LDG.E.CONSTANT R23, desc[UR6][R32.64+0x11f8] ;  /* 0x0011f80620177981 */ /* 0x000162000c1e9900 */
[-C--:B------:R-:W-:Y:S01]  /*0630*/  FMUL R49, R21, R18.reuse ;  /* 0x0000001215317220 */ /* 0x080fe20000400000 */
[----:B------:R-:W-:-:S02]  /*0640*/  FMUL R29, R15, R18 ;  /* 0x000000120f1d7220 */ /* 0x000fc40000400000 */
        /* <DEDUP_REMOVED lines=11> */
[----:B------:R-:W1:Y:S01]  /*0700*/  S2UR UR5, SR_CgaCtaId ;  /* 0x00000000000579c3 */ /* 0x000e620000008800 */
[--C-:B------:R-:W-:Y:S01]  /*0710*/  FFMA R3, R19, R37, R36.reuse ;  /* 0x0000002513037223 */ /* 0x100fe20000000024 */
[--C-:B------:R-:W-:Y:S01]  /*0720*/  FFMA R0, R18, R61, R36.reuse ;  /* 0x0000003d12007223 */ /* 0x100fe20000000024 */
[C---:B------:R-:W-:Y:S01]  /*0730*/  FFMA R27, R13.reuse, R41, R36 ;  /* 0x000000290d1b7223 */ /* 0x040fe20000000024 */
[----:B------:R-:W-:Y:S01]  /*0740*/  FMUL R40, R13, R61 ;  /* 0x0000003d0d287220 */ /* 0x000fe20000400000 */
[-C--:B------:R-:W-:Y:S01]  /*0750*/  FFMA R51, R30, R19.reuse, R51 ;  /* 0x000000131e337223 */ /* 0x080fe20000000033 */
[-C--:B------:R-:W-:Y:S01]  /*0760*/  FFMA R49, R26, R19.reuse, R49 ;  /* 0x000000131a317223 */ /* 0x080fe20000000031 */
[----:B------:R-:W-:Y:S01]  /*0770*/  FFMA R29, R16, R19, R29 ;  /* 0x00000013101d7223 */ /* 0x000fe2000000001d */
[C---:B------:R-:W-:Y:S01]  /*0780*/  FMUL R2, R19.reuse, R61 ;  /* 0x0000003d13027220 */ /* 0x040fe20000400000 */
[----:B------:R-:W-:Y:S01]  /*0790*/  FMUL R31, R19, R41 ;  /* 0x00000029131f7220 */ /* 0x000fe20000400000 */
[----:B------:R-:W-:Y:S01]  /*07a0*/  FMUL R36, R38, R61 ;  /* 0x0000003d26247220 */ /* 0x000fe20000400000 */
[C---:B------:R-:W-:Y:S01]  /*07b0*/  FMUL R19, R18.reuse, R37 ;  /* 0x0000002512137220 */ /* 0x040fe20000400000 */
[-C--:B------:R-:W-:Y:S01]  /*07c0*/  FMUL R43, R18, R41.reuse ;  /* 0x00000029122b7220 */ /* 0x080fe20000400000 */
[----:B------:R-:W-:Y:S01]  /*07d0*/  FMUL R41, R38, R41 ;  /* 0x0000002926297220 */ /* 0x000fe20000400000 */
[----:B------:R-:W-:Y:S01]  /*07e0*/  FMUL R39, R37, R38 ;  /* 0x0000002625277220 */ /* 0x000fe20000400000 */
[C---:B------:R-:W-:Y:S01]  /*07f0*/  FMUL R18, R30.reuse, R3 ;  /* 0x000000031e127220 */ /* 0x040fe20000400000 */
[----:B------:R-:W-:Y:S01]  /*0800*/  FMUL R37, R13, R37 ;  /* 0x000000250d257220 */ /* 0x000fe20000400000 */
[C---:B------:R-:W-:Y:S01]  /*0810*/  FMUL R61, R25.reuse, R0 ;  /* 0x00000000193d7220 */ /* 0x040fe20000400000 */
[C---:B------:R-:W-:Y:S01]  /*0820*/  FMUL R38, R25.reuse, R40 ;  /* 0x0000002819267220 */ /* 0x040fe20000400000 */
[C---:B------:R-:W-:Y:S01]  /*0830*/  FMUL R42, R25.reuse, R36 ;  /* 0x00000024192a7220 */ /* 0x040fe20000400000 */
[----:B------:R-:W-:Y:S01]  /*0840*/  FFMA R25, R25, R2, R18 ;  /* 0x0000000219197223 */ /* 0x000fe20000000012 */
[C---:B------:R-:W-:Y:S01]  /*0850*/  FFMA R18, R30.reuse, R19, R61 ;  /* 0x000000131e127223 */ /* 0x040fe2000000003d */
[C---:B------:R-:W-:Y:S01]  /*0860*/  FFMA R38, R30.reuse, R37, R38 ;  /* 0x000000251e267223 */ /* 0x040fe20000000026 */
[----:B------:R-:W-:Y:S01]  /*0870*/  FFMA R30, R30, R39, R42 ;  /* 0x000000271e1e7223 */ /* 0x000fe2000000002a */
[----:B------:R-:W-:Y:S01]  /*0880*/  FFMA R42, R28, R13, R51 ;  /* 0x0000000d1c2a7223 */ /* 0x000fe20000000033 */
[C---:B------:R-:W-:Y:S01]  /*0890*/  FMUL R48, R26.reuse, R3 ;  /* 0x000000031a307220 */ /* 0x040fe20000400000 */
[C---:B------:R-:W-:Y:S01]  /*08a0*/  FMUL R61, R21.reuse, R0 ;  /* 0x00000000153d7220 */ /* 0x040fe20000400000 */
[C---:B------:R-:W-:Y:S01]  /*08b0*/  FMUL R50, R21.reuse, R40 ;  /* 0x0000002815327220 */ /* 0x040fe20000400000 */
[----:B------:R-:W-:Y:S01]  /*08c0*/  FMUL R52, R21, R36 ;  /* 0x0000002415347220 */ /* 0x000fe20000400000 */
[----:B------:R-:W-:Y:S01]  /*08d0*/  FMUL R51, R17, R42 ;  /* 0x0000002a11337220 */ /* 0x000fe20000400000 */
[----:B------:R-:W-:Y:S01]  /*08e0*/  FFMA R48, R21, R2, R48 ;  /* 0x0000000215307223 */ /* 0x000fe20000000030 */
[C---:B------:R-:W-:Y:S01]  /*08f0*/  FFMA R42, R26.reuse, R19, R61 ;  /* 0x000000131a2a7223 */ /* 0x040fe2000000003d */
[C---:B------:R-:W-:Y:S01]  /*0900*/  FFMA R50, R26.reuse, R37, R50 ;  /* 0x000000251a327223 */ /* 0x040fe20000000032 */
[----:B------:R-:W-:Y:S01]  /*0910*/  FFMA R21, R26, R39, R52 ;  /* 0x000000271a157223 */ /* 0x000fe20000000034 */
[C---:B------:R-:W-:Y:S01]  /*0920*/  FFMA R26, R28.reuse, R31, R25 ;  /* 0x0000001f1c1a7223 */ /* 0x040fe20000000019 */
[C---:B------:R-:W-:Y:S01]  /*0930*/  FFMA R18, R28.reuse, R43, R18 ;  /* 0x0000002b1c127223 */ /* 0x040fe20000000012 */
[C---:B------:R-:W-:Y:S01]  /*0940*/  FFMA R38, R28.reuse, R27, R38 ;  /* 0x0000001b1c267223 */ /* 0x040fe20000000026 */
[----:B------:R-:W-:Y:S01]  /*0950*/  FFMA R30, R28, R41, R30 ;  /* 0x000000291c1e7223 */ /* 0x000fe2000000001e */
[C---:B------:R-:W-:Y:S01]  /*0960*/  FFMA R28, R22.reuse, R13, R49 ;  /* 0x0000000d161c7223 */ /* 0x040fe20000000031 */
[C---:B------:R-:W-:Y:S01]  /*0970*/  FFMA R48, R22.reuse, R31, R48 ;  /* 0x0000001f16307223 */ /* 0x040fe20000000030 */
[C---:B------:R-:W-:Y:S01]  /*0980*/  FFMA R42, R22.reuse, R43, R42 ;  /* 0x0000002b162a7223 */ /* 0x040fe2000000002a */
[C---:B------:R-:W-:Y:S01]  /*0990*/  FFMA R50, R22.reuse, R27, R50 ;  /* 0x0000001b16327223 */ /* 0x040fe20000000032 */
[----:B------:R-:W-:Y:S01]  /*09a0*/  UMOV UR4, 0x400 ;  /* 0x0000040000047882 */ /* 0x000fe20000000000 */
[----:B------:R-:W-:Y:S01]  /*09b0*/  FFMA R22, R22, R41, R21 ;  /* 0x0000002916167223 */ /* 0x000fe20000000015 */
[----:B-1----:R-:W-:Y:S01]  /*09c0*/  ULEA UR4, UR5, UR4, 0x18 ;  /* 0x0000000405047291 */ /* 0x002fe2000f8ec0ff */
[----:B------:R1:W-:Y:S01]  /*09d0*/  STS [R8], R51 ;  /* 0x0000003308007388 */ /* 0x0003e20000000800 */
[C---:B------:R-:W-:Y:S01]  /*09e0*/  FMUL R25, R17.reuse, R26 ;  /* 0x0000001a11197220 */ /* 0x040fe20000400000 */
[C---:B------:R-:W-:Y:S01]  /*09f0*/  FMUL R49, R17.reuse, R18 ;  /* 0x0000001211317220 */ /* 0x040fe20000400000 */
[C---:B------:R-:W-:Y:S01]  /*0a00*/  FMUL R21, R17.reuse, R30 ;  /* 0x0000001e11157220 */ /* 0x040fe20000400000 */
[C---:B------:R-:W-:Y:S01]  /*0a10*/  FMUL R28, R17.reuse, R28 ;  /* 0x0000001c111c7220 */ /* 0x040fe20000400000 */
[C---:B------:R-:W-:Y:S01]  /*0a20*/  FMUL R48, R17.reuse, R48 ;  /* 0x0000003011307220 */ /* 0x040fe20000400000 */
[C---:B------:R-:W-:Y:S01]  /*0a30*/  FMUL R42, R17.reuse, R42 ;  /* 0x0000002a112a7220 */ /* 0x040fe20000400000 */
[C---:B------:R-:W-:Y:S01]  /*0a40*/  FMUL R50, R17.reuse, R50 ;  /* 0x0000003211327220 */ /* 0x040fe20000400000 */
[C---:B------:R-:W-:Y:S01]  /*0a50*/  FMUL R22, R17.reuse, R22 ;  /* 0x0000001611167220 */ /* 0x040fe20000400000 */
[----:B-1----:R-:W-:Y:S01]  /*0a60*/  FMUL R51, R17, R38 ;  /* 0x0000002611337220 */ /* 0x002fe20000400000 */
[----:B------:R-:W-:Y:S04]  /*0a70*/  STS [R8+0x4], R25 ;  /* 0x0000041908007388 */ /* 0x000fe80000000800 */
[----:B------:R-:W-:Y:S04]  /*0a80*/  STS [R8+0x8], R49 ;  /* 0x0000083108007388 */ /* 0x000fe80000000800 */
[----:B------:R1:W-:Y:S04]  /*0a90*/  STS [R8+0xc], R51 ;  /* 0x00000c3308007388 */ /* 0x0003e80000000800 */
[----:B------:R-:W-:Y:S04]  /*0aa0*/  STS [R8+0x10], R21 ;  /* 0x0000101508007388 */ /* 0x000fe80000000800 */
[----:B------:R-:W-:Y:S04]  /*0ab0*/  STS [R9], R28 ;  /* 0x0000001c09007388 */ /* 0x000fe80000000800 */
[----:B------:R-:W-:Y:S04]  /*0ac0*/  STS [R9+0x4], R48 ;  /* 0x0000043009007388 */ /* 0x000fe80000000800 */
[----:B------:R-:W-:Y:S04]  /*0ad0*/  STS [R9+0x8], R42 ;  /* 0x0000082a09007388 */ /* 0x000fe80000000800 */
[----:B------:R-:W-:Y:S04]  /*0ae0*/  STS [R9+0xc], R50 ;  /* 0x00000c3209007388 */ /* 0x000fe80000000800 */
[----:B------:R-:W-:Y:S04]  /*0af0*/  STS [R9+0x10], R22 ;  /* 0x0000101609007388 */ /* 0x000fe80000000800 */
[----:B------:R-:W0:Y:S04]  /*0b00*/  LDS R64, [UR4] ;  /* 0x00000004ff407984 */ /* 0x000e280008000800 */
[----:B------:R-:W-:Y:S04]  /*0b10*/  LDS R18, [UR4+0x14] ;  /* 0x00001404ff127984 */ /* 0x000fe80008000800 */
[----:B------:R-:W-:Y:S04]  /*0b20*/  LDS R26, [UR4+0x28] ;  /* 0x00002804ff1a7984 */ /* 0x000fe80008000800 */
[----:B------:R-:W-:Y:S04]  /*0b30*/  LDS R52, [UR4+0x3c] ;  /* 0x00003c04ff347984 */ /* 0x000fe80008000800 */
[----:B------:R-:W-:Y:S01]  /*0b40*/  LDS R38, [UR4+0x50] ;  /* 0x00005004ff267984 */ /* 0x000fe20008000800 */
[----:B------:R-:W-:Y:S01]  /*0b50*/  BAR.SYNC.DEFER_BLOCKING 0x0 ;  /* 0x0000000000007b1d */ /* 0x000fe20000010000 */
[----:B------:R-:W-:Y:S01]  /*0b60*/  LEA R11, R11, UR4, 0x2 ;  /* 0x000000040b0b7c11 */ /* 0x000fe2000f8e10ff */
[----:B-1----:R-:W-:Y:S01]  /*0b70*/  FMUL R51, R15, R40 ;  /* 0x000000280f337220 */ /* 0x002fe20000400000 */
[----:B------:R-:W-:-:S03]  /*0b80*/  FMUL R40, R16, R3 ;  /* 0x0000000310287220 */ /* 0x000fc60000400000 */
[----:B------:R-:W1:Y:S01]  /*0b90*/  LDCU UR4, c[0x0][0x398] ;  /* 0x00007300ff0477ac */ /* 0x000e620008000800 */
[----:B------:R-:W-:Y:S04]  /*0ba0*/  LDS R25, [R11] ;  /* 0x000000000b197984 */ /* 0x000fe80000000800 */
[----:B------:R-:W1:Y:S04]  /*0bb0*/  LDS R49, [R6+0x8] ;  /* 0x0000080006317984 */ /* 0x000e680000000800 */
[----:B------:R-:W1:Y:S04]  /*0bc0*/  LDS R50, [R6+0x4] ;  /* 0x0000040006327984 */ /* 0x000e680000000800 */
[----:B------:R-:W-:Y:S04]  /*0bd0*/  LDS R21, [R10] ;  /* 0x000000000a157984 */ /* 0x000fe80000000800 */
[----:B------:R-:W1:Y:S01]  /*0be0*/  LDS R22, [R7+0x8] ;  /* 0x0000080007167984 */ /* 0x000e620000000800 */
[----:B------:R-:W-:-:S03]  /*0bf0*/  FFMA R51, R16, R37, R51 ;  /* 0x0000002510337223 */ /* 0x000fc60000000033 */
[----:B------:R-:W1:Y:S01]  /*0c00*/  LDS R66, [R6] ;  /* 0x0000000006427984 */ /* 0x000e620000000800 */
[C---:B------:R-:W-:Y:S01]  /*0c10*/  FMUL R3, R15.reuse, R0 ;  /* 0x000000000f037220 */ /* 0x040fe20000400000 */
[C---:B------:R-:W-:Y:S02]  /*0c20*/  FFMA R40, R15.reuse, R2, R40 ;  /* 0x000000020f287223 */ /* 0x040fe40000000028 */
[----:B------:R-:W2:Y:S01]  /*0c30*/  LDS R68, [R6+0xc] ;  /* 0x00000c0006447984 */ /* 0x000ea20000000800 */
[----:B------:R-:W-:Y:S01]  /*0c40*/  FMUL R36, R15, R36 ;  /* 0x000000240f247220 */ /* 0x000fe20000400000 */
[----:B------:R-:W-:Y:S02]  /*0c50*/  FFMA R2, R14, R27, R51 ;  /* 0x0000001b0e027223 */ /* 0x000fe40000000033 */
[----:B------:R-:W2:Y:S01]  /*0c60*/  LDS R42, [R7] ;  /* 0x00000000072a7984 */ /* 0x000ea20000000800 */
[----:B------:R-:W-:-:S03]  /*0c70*/  FFMA R0, R16, R19, R3 ;  /* 0x0000001310007223 */ /* 0x000fc60000000003 */
[----:B------:R-:W2:Y:S04]  /*0c80*/  LDS R28, [R7+0x4] ;  /* 0x00000400071c7984 */ /* 0x000ea80000000800 */
[----:B------:R-:W2:Y:S01]  /*0c90*/  LDS R48, [R6+0x10] ;  /* 0x0000100006307984 */ /* 0x000ea20000000800 */
[----:B------:R-:W-:Y:S01]  /*0ca0*/  FFMA R36, R16, R39, R36 ;  /* 0x0000002710247223 */ /* 0x000fe20000000024 */
[C---:B------:R-:W-:Y:S01]  /*0cb0*/  FMUL R37, R17.reuse, R2 ;  /* 0x0000000211257220 */ /* 0x040fe20000400000 */
[C---:B------:R-:W-:Y:S01]  /*0cc0*/  FFMA R0, R14.reuse, R43, R0 ;  /* 0x0000002b0e007223 */ /* 0x040fe20000000000 */
[C---:B------:R-:W-:Y:S01]  /*0cd0*/  FFMA R40, R14.reuse, R31, R40 ;  /* 0x0000001f0e287223 */ /* 0x040fe20000000028 */
[C---:B------:R-:W-:Y:S01]  /*0ce0*/  FFMA R30, R14.reuse, R13, R29 ;  /* 0x0000000d0e1e7223 */ /* 0x040fe2000000001d */
[----:B------:R-:W-:Y:S01]  /*0cf0*/  FFMA R14, R14, R41, R36 ;  /* 0x000000290e0e7223 */ /* 0x000fe20000000024 */
[----:B------:R-:W-:Y:S01]  /*0d00*/  FMUL R3, R17, R20 ;  /* 0x0000001411037220 */ /* 0x000fe20000400000 */
[----:B0-----:R-:W-:Y:S01]  /*0d10*/  FFMA R2, R37, R64, RZ ;  /* 0x0000004025027223 */ /* 0x001fe200000000ff */
[C---:B------:R-:W-:Y:S01]  /*0d20*/  FMUL R36, R17.reuse, R0 ;  /* 0x0000000011247220 */ /* 0x040fe20000400000 */
[----:B------:R-:W-:Y:S01]  /*0d30*/  FMUL R31, R17, R40 ;  /* 0x00000028111f7220 */ /* 0x000fe20000400000 */
[----:B------:R-:W0:Y:S01]  /*0d40*/  LDS R63, [R7+0x10] ;  /* 0x00001000073f7984 */ /* 0x000e220000000800 */
[----:B-1----:R-:W-:Y:S01]  /*0d50*/  FFMA R15, -R3, UR4, R2 ;  /* 0x00000004030f7c23 */ /* 0x002fe20008000102 */
[-C--:B------:R-:W-:Y:S01]  /*0d60*/  FFMA R2, R36, R64.reuse, RZ ;  /* 0x0000004024027223 */ /* 0x080fe200000000ff */
[----:B------:R-:W-:Y:S01]  /*0d70*/  FFMA R3, R31, R64, RZ ;  /* 0x000000401f037223 */ /* 0x000fe200000000ff */
[----:B------:R-:W-:Y:S01]  /*0d80*/  LDS R51, [R11+0x14] ;  /* 0x000014000b337984 */ /* 0x000fe20000000800 */
[----:B------:R-:W-:Y:S01]  /*0d90*/  FMUL R30, R17, R30 ;  /* 0x0000001e111e7220 */ /* 0x000fe20000400000 */
[----:B------:R-:W-:-:S02]  /*0da0*/  FFMA R49, R25, R49, R2 ;  /* 0x0000003119317223 */ /* 0x000fc40000000002 */
[----:B------:R-:W1:Y:S01]  /*0db0*/  LDS R65, [R6+0x68] ;  /* 0x0000680006417984 */ /* 0x000e620000000800 */
[----:B------:R-:W-:Y:S01]  /*0dc0*/  FMUL R17, R17, R14 ;  /* 0x0000000e11117220 */ /* 0x000fe20000400000 */
[----:B------:R-:W-:Y:S02]  /*0dd0*/  FFMA R3, R25, R50, R3 ;  /* 0x0000003219037223 */ /* 0x000fe40000000003 */
[----:B------:R-:W1:Y:S01]  /*0de0*/  LDS R40, [R7+0xc] ;  /* 0x00000c0007287984 */ /* 0x000e620000000800 */
[----:B------:R-:W-:-:S03]  /*0df0*/  FFMA R22, R21, R22, R49 ;  /* 0x0000001615167223 */ /* 0x000fc60000000031 */
[----:B------:R-:W1:Y:S04]  /*0e00*/  LDS R50, [R6+0x64] ;  /* 0x0000640006327984 */ /* 0x000e680000000800 */
[----:B------:R-:W1:Y:S04]  /*0e10*/  LDS R16, [R6+0x74] ;  /* 0x0000740006107984 */ /* 0x000e680000000800 */
[----:B------:R-:W-:Y:S04]  /*0e20*/  LDS R14, [R10+0x14] ;  /* 0x000014000a0e7984 */ /* 0x000fe80000000800 */
[----:B------:R-:W1:Y:S04]  /*0e30*/  LDS R43, [R7+0x18] ;  /* 0x00001800072b7984 */ /* 0x000e680000000800 */
[----:B------:R-:W1:Y:S04]  /*0e40*/  LDS R49, [R7+0x14] ;  /* 0x0000140007317984 */ /* 0x000e680000000800 */
[----:B------:R-:W3:Y:S01]  /*0e50*/  LDS R29, [R7+0x24] ;  /* 0x00002400071d7984 */ /* 0x000ee20000000800 */
[----:B------:R-:W-:-:S03]  /*0e60*/  FFMA R0, R30, R64, RZ ;  /* 0x000000401e007223 */ /* 0x000fc600000000ff */
[----:B------:R-:W3:Y:S01]  /*0e70*/  LDS R67, [R6+0x6c] ;  /* 0x00006c0006437984 */ /* 0x000ee20000000800 */
[----:B------:R-:W-:-:S03]  /*0e80*/  FFMA R0, R25, R66, R0 ;  /* 0x0000004219007223 */ /* 0x000fc60000000000 */
[----:B------:R-:W4:Y:S01]  /*0e90*/  LDS R20, [R6+0x70] ;  /* 0x0000700006147984 */ /* 0x000f220000000800 */
[----:B------:R-:W-:-:S03]  /*0ea0*/  FFMA R13, R17, R64, RZ ;  /* 0x00000040110d7223 */ /* 0x000fc600000000ff */
[----:B------:R-:W-:Y:S04]  /*0eb0*/  LDS R41, [R7+0x1c] ;  /* 0x00001c0007297984 */ /* 0x000fe80000000800 */
[----:B------:R-:W-:Y:S04]  /*0ec0*/  LDS R39, [R7+0x20] ;  /* 0x0000200007277984 */ /* 0x000fe80000000800 */
[----:B------:R-:W-:Y:S04]  /*0ed0*/  LDS R2, [R11+0x28] ;  /* 0x000028000b027984 */ /* 0x000fe80000000800 */
[----:B------:R-:W4:Y:S01]  /*0ee0*/  LDS R27, [R6+0xc8] ;  /* 0x0000c800061b7984 */ /* 0x000f220000000800 */
[----:B--2---:R-:W-:Y:S01]  /*0ef0*/  FFMA R68, R25, R68, R15 ;  /* 0x0000004419447223 */ /* 0x004fe2000000000f */
[C---:B------:R-:W-:Y:S01]  /*0f00*/  FFMA R42, R21.reuse, R42, R0 ;  /* 0x0000002a152a7223 */ /* 0x040fe20000000000 */
[----:B------:R-:W-:Y:S01]  /*0f10*/  FFMA R28, R21, R28, R3 ;  /* 0x0000001c151c7223 */ /* 0x000fe20000000003 */
[----:B------:R-:W-:Y:S01]  /*0f20*/  FFMA R48, R25, R48, R13 ;  /* 0x0000003019307223 */ /* 0x000fe2000000000d */
[----:B------:R-:W-:Y:S04]  /*0f30*/  LDS R15, [R6+0xd4] ;  /* 0x0000d400060f7984 */ /* 0x000fe80000000800 */
[----:B------:R-:W-:Y:S04]  /*0f40*/  LDS R0, [R10+0x28] ;  /* 0x000028000a007984 */ /* 0x000fe80000000800 */
[----:B------:R-:W2:Y:S04]  /*0f50*/  LDS R3, [R7+0x28] ;  /* 0x0000280007037984 */ /* 0x000ea80000000800 */
[----:B------:R-:W2:Y:S04]  /*0f60*/  LDS R25, [R6+0xcc] ;  /* 0x0000cc0006197984 */ /* 0x000ea80000000800 */
[----:B------:R-:W2:Y:S04]  /*0f70*/  LDS R19, [R6+0xd0] ;  /* 0x0000d00006137984 */ /* 0x000ea80000000800 */
[----:B------:R-:W2:Y:S01]  /*0f80*/  LDS R13, [R6+0xd8] ;  /* 0x0000d800060d7984 */ /* 0x000ea20000000800 */
[----:B0-----:R-:W-:Y:S01]  /*0f90*/  FFMA R63, R21, R63, R48 ;  /* 0x0000003f153f7223 */ /* 0x001fe20000000030 */
[----:B-1----:R-:W-:Y:S01]  /*0fa0*/  FFMA R28, R51, R65, R28 ;  /* 0x00000041331c7223 */ /* 0x002fe2000000001c */
[----:B------:R-:W-:Y:S01]  /*0fb0*/  FFMA R61, R21, R40, R68 ;  /* 0x00000028153d7223 */ /* 0x000fe20000000044 */
[C---:B------:R-:W-:Y:S01]  /*0fc0*/  FFMA R21, R51.reuse, R50, R42 ;  /* 0x0000003233157223 */ /* 0x040fe2000000002a */
[----:B------:R-:W-:Y:S01]  /*0fd0*/  FFMA R16, R51, R16, R63 ;  /* 0x0000001033107223 */ /* 0x000fe2000000003f */
[C---:B------:R-:W-:Y:S01]  /*0fe0*/  FFMA R28, R14.reuse, R43, R28 ;  /* 0x0000002b0e1c7223 */ /* 0x040fe2000000001c */
[----:B------:R-:W-:Y:S01]  /*0ff0*/  LDS R64, [R6+0x134] ;  /* 0x0001340006407984 */ /* 0x000fe20000000800 */
[----:B------:R-:W-:-:S03]  /*1000*/  FFMA R21, R14, R49, R21 ;  /* 0x000000310e157223 */ /* 0x000fc60000000015 */
[----:B------:R-:W0:Y:S01]  /*1010*/  LDS R43, [R7+0x30] ;  /* 0x00003000072b7984 */ /* 0x000e220000000800 */
[----:B---3--:R-:W-:-:S03]  /*1020*/  FFMA R16, R14, R29, R16 ;  /* 0x0000001d0e107223 */ /* 0x008fc60000000010 */
[----:B------:R-:W1:Y:S04]  /*1030*/  LDS R49, [R7+0x34] ;  /* 0x0000340007317984 */ /* 0x000e680000000800 */
[----:B------:R-:W3:Y:S01]  /*1040*/  LDS R29, [R11+0x3c] ;  /* 0x00003c000b1d7984 */ /* 0x000ee20000000800 */
[C---:B------:R-:W-:Y:S01]  /*1050*/  FFMA R22, R51.reuse, R67, R22 ;  /* 0x0000004333167223 */ /* 0x040fe20000000016 */
[----:B----4-:R-:W-:Y:S01]  /*1060*/  FFMA R20, R51, R20, R61 ;  /* 0x0000001433147223 */ /* 0x010fe2000000003d */
[----:B------:R-:W-:Y:S01]  /*1070*/  FFMA R21, R2, R27, R21 ;  /* 0x0000001b02157223 */ /* 0x000fe20000000015 */
[----:B------:R-:W-:Y:S01]  /*1080*/  LDS R51, [R7+0x38] ;  /* 0x0000380007337984 */ /* 0x000fe20000000800 */
[C---:B------:R-:W-:Y:S01]  /*1090*/  FFMA R22, R14.reuse, R41, R22 ;  /* 0x000000290e167223 */ /* 0x040fe20000000016 */
[----:B------:R-:W-:-:S02]  /*10a0*/  FFMA R20, R14, R39, R20 ;  /* 0x000000270e147223 */ /* 0x000fc40000000014 */
[----:B------:R-:W4:Y:S01]  /*10b0*/  LDS R41, [R7+0x2c] ;  /* 0x00002c0007297984 */ /* 0x000f220000000800 */
[----:B--2---:R-:W-:-:S03]  /*10c0*/  FFMA R39, R0, R3, R21 ;  /* 0x0000000300277223 */ /* 0x004fc60000000015 */
[----:B------:R-:W2:Y:S01]  /*10d0*/  LDS R61, [R6+0x12c] ;  /* 0x00012c00063d7984 */ /* 0x000ea20000000800 */
[----:B------:R-:W-:-:S03]  /*10e0*/  FFMA R15, R2, R15, R20 ;  /* 0x0000000f020f7223 */ /* 0x000fc60000000014 */
[----:B------:R-:W2:Y:S01]  /*10f0*/  LDS R50, [R6+0x138] ;  /* 0x0001380006327984 */ /* 0x000ea20000000800 */
[----:B------:R-:W-:-:S03]  /*1100*/  FFMA R25, R2, R25, R28 ;  /* 0x0000001902197223 */ /* 0x000fc6000000001c */
[----:B------:R-:W2:Y:S01]  /*1110*/  LDS R68, [R6+0x130] ;  /* 0x0001300006447984 */ /* 0x000ea20000000800 */
[----:B------:R-:W-:-:S03]  /*1120*/  FFMA R19, R2, R19, R22 ;  /* 0x0000001302137223 */ /* 0x000fc60000000016 */
[----:B------:R-:W2:Y:S01]  /*1130*/  LDS R42, [R6+0x13c] ;  /* 0x00013c00062a7984 */ /* 0x000ea20000000800 */
[----:B------:R-:W-:-:S03]  /*1140*/  FFMA R27, R2, R13, R16 ;  /* 0x0000000d021b7223 */ /* 0x000fc60000000010 */
[----:B------:R-:W-:Y:S04]  /*1150*/  LDS R21, [R10+0x3c] ;  /* 0x00003c000a157984 */ /* 0x000fe80000000800 */
[----:B------:R-:W2:Y:S04]  /*1160*/  LDS R20, [R7+0x3c] ;  /* 0x00003c0007147984 */ /* 0x000ea80000000800 */
[----:B------:R-:W2:Y:S04]  /*1170*/  LDS R28, [R7+0x48] ;  /* 0x00004800071c7984 */ /* 0x000ea80000000800 */
[----:B------:R-:W2:Y:S04]  /*1180*/  LDS R13, [R7+0x40] ;  /* 0x00004000070d7984 */ /* 0x000ea80000000800 */
[----:B------:R-:W2:Y:S04]  /*1190*/  LDS R40, [R7+0x44] ;  /* 0x0000440007287984 */ /* 0x000ea80000000800 */
[----:B------:R-:W2:Y:S04]  /*11a0*/  LDS R22, [R7+0x4c] ;  /* 0x00004c0007167984 */ /* 0x000ea80000000800 */
[----:B------:R-:W-:Y:S04]  /*11b0*/  LDS R3, [R11+0x50] ;  /* 0x000050000b037984 */ /* 0x000fe80000000800 */
[----:B------:R-:W2:Y:S04]  /*11c0*/  LDS R66, [R6+0x190] ;  /* 0x0001900006427984 */ /* 0x000ea80000000800 */
[----:B------:R-:W2:Y:S04]  /*11d0*/  LDS R16, [R6+0x19c] ;  /* 0x00019c0006107984 */ /* 0x000ea80000000800 */
[----:B------:R-:W2:Y:S04]  /*11e0*/  LDS R14, [R6+0x194] ;  /* 0x00019400060e7984 */ /* 0x000ea80000000800 */
[----:B------:R-:W2:Y:S04]  /*11f0*/  LDS R48, [R6+0x198] ;  /* 0x0001980006307984 */ /* 0x000ea80000000800 */
[----:B------:R-:W2:Y:S01]  /*1200*/  LDS R2, [R6+0x1a0] ;  /* 0x0001a00006027984 */ /* 0x000ea20000000800 */
[C---:B0-----:R-:W-:Y:S01]  /*1210*/  FFMA R19, R0.reuse, R43, R19 ;  /* 0x0000002b00137223 */ /* 0x041fe20000000013 */
[----:B-1----:R-:W-:-:S02]  /*1220*/  FFMA R15, R0, R49, R15 ;  /* 0x00000031000f7223 */ /* 0x002fc4000000000f */
[----:B------:R-:W-:Y:S01]  /*1230*/  LDS R49, [R10+0x50] ;  /* 0x000050000a317984 */ /* 0x000fe20000000800 */
[----:B---3--:R-:W-:-:S03]  /*1240*/  FFMA R19, R29, R64, R19 ;  /* 0x000000401d137223 */ /* 0x008fc60000000013 */
[----:B------:R-:W0:Y:S01]  /*1250*/  LDS R64, [R7+0x50] ;  /* 0x0000500007407984 */ /* 0x000e220000000800 */
[C---:B----4-:R-:W-:Y:S01]  /*1260*/  FFMA R25, R0.reuse, R41, R25 ;  /* 0x0000002900197223 */ /* 0x050fe20000000019 */
[----:B------:R-:W-:Y:S01]  /*1270*/  FFMA R27, R0, R51, R27 ;  /* 0x00000033001b7223 */ /* 0x000fe2000000001b */
[C---:B--2---:R-:W-:Y:S01]  /*1280*/  FFMA R0, R29.reuse, R61, R39 ;  /* 0x0000003d1d007223 */ /* 0x044fe20000000027 */
[C---:B------:R-:W-:Y:S01]  /*1290*/  FFMA R15, R29.reuse, R50, R15 ;  /* 0x000000321d0f7223 */ /* 0x040fe2000000000f */
[C---:B------:R-:W-:Y:S01]  /*12a0*/  FFMA R68, R29.reuse, R68, R25 ;  /* 0x000000441d447223 */ /* 0x040fe20000000019 */
[----:B------:R-:W-:Y:S01]  /*12b0*/  FFMA R27, R29, R42, R27 ;  /* 0x0000002a1d1b7223 */ /* 0x000fe2000000001b */
[C---:B------:R-:W-:Y:S01]  /*12c0*/  FFMA R0, R21.reuse, R20, R0 ;  /* 0x0000001415007223 */ /* 0x040fe20000000000 */
[C---:B------:R-:W-:Y:S01]  /*12d0*/  FFMA R15, R21.reuse, R28, R15 ;  /* 0x0000001c150f7223 */ /* 0x040fe2000000000f */
[C---:B------:R-:W-:Y:S01]  /*12e0*/  FFMA R13, R21.reuse, R13, R68 ;  /* 0x0000000d150d7223 */ /* 0x040fe20000000044 */
[C---:B------:R-:W-:Y:S01]  /*12f0*/  FFMA R19, R21.reuse, R40, R19 ;  /* 0x0000002815137223 */ /* 0x040fe20000000013 */
[----:B------:R-:W-:Y:S01]  /*1300*/  FFMA R27, R21, R22, R27 ;  /* 0x00000016151b7223 */ /* 0x000fe2000000001b */
[----:B------:R-:W-:Y:S01]  /*1310*/  LDS R50, [R7+0x54] ;  /* 0x0000540007327984 */ /* 0x000fe20000000800 */
[----:B------:R-:W-:Y:S01]  /*1320*/  FFMA R66, R3, R66, R0 ;  /* 0x0000004203427223 */ /* 0x000fe20000000000 */
[----:B------:R-:W-:-:S02]  /*1330*/  FADD R0, R12, R12 ;  /* 0x0000000c0c007221 */ /* 0x000fc40000000000 */
[----:B------:R-:W-:Y:S01]  /*1340*/  LDS R61, [R7+0x5c] ;  /* 0x00005c00073d7984 */ /* 0x000fe20000000800 */
[----:B------:R-:W-:-:S03]  /*1350*/  FFMA R16, R3, R16, R15 ;  /* 0x0000001003107223 */ /* 0x000fc6000000000f */
[----:B------:R-:W1:Y:S01]  /*1360*/  LDS R15, [R7+0x58] ;  /* 0x00005800070f7984 */ /* 0x000e620000000800 */
[----:B------:R-:W-:-:S03]  /*1370*/  FFMA R14, R3, R14, R13 ;  /* 0x0000000e030e7223 */ /* 0x000fc6000000000d */
[----:B------:R-:W2:Y:S01]  /*1380*/  LDS R51, [R7+0x60] ;  /* 0x0000600007337984 */ /* 0x000ea20000000800 */
[C---:B------:R-:W-:Y:S01]  /*1390*/  FFMA R48, R3.reuse, R48, R19 ;  /* 0x0000003003307223 */ /* 0x040fe20000000013 */
[----:B------:R-:W-:Y:S02]  /*13a0*/  FFMA R2, R3, R2, R27 ;  /* 0x0000000203027223 */ /* 0x000fe4000000001b */
[----:B------:R-:W3:Y:S01]  /*13b0*/  MUFU.RCP R3, R0 ;  /* 0x0000000000037308 */ /* 0x000ee20000001000 */
[-C--:B------:R-:W-:Y:S01]  /*13c0*/  FFMA R43, R30, R26.reuse, RZ ;  /* 0x0000001a1e2b7223 */ /* 0x080fe200000000ff */
[-C--:B------:R-:W-:Y:S01]  /*13d0*/  FFMA R41, R31, R26.reuse, RZ ;  /* 0x0000001a1f297223 */ /* 0x080fe200000000ff */
[-C--:B------:R-:W-:Y:S01]  /*13e0*/  FFMA R40, R36, R26.reuse, RZ ;  /* 0x0000001a24287223 */ /* 0x080fe200000000ff */
[-C--:B------:R-:W-:Y:S01]  /*13f0*/  FFMA R39, R37, R26.reuse, RZ ;  /* 0x0000001a25277223 */ /* 0x080fe200000000ff */
[----:B------:R-:W-:Y:S01]  /*1400*/  FFMA R25, R17, R26, RZ ;  /* 0x0000001a11197223 */ /* 0x000fe200000000ff */
[-C--:B------:R-:W-:Y:S01]  /*1410*/  FFMA R42, R30, R52.reuse, RZ ;  /* 0x000000341e2a7223 */ /* 0x080fe200000000ff */
[-C--:B------:R-:W-:Y:S01]  /*1420*/  FFMA R26, R31, R52.reuse, RZ ;  /* 0x000000341f1a7223 */ /* 0x080fe200000000ff */
[-C--:B------:R-:W-:Y:S01]  /*1430*/  FFMA R27, R36, R52.reuse, RZ ;  /* 0x00000034241b7223 */ /* 0x080fe200000000ff */
[-C--:B------:R-:W-:Y:S01]  /*1440*/  FFMA R28, R37, R52.reuse, RZ ;  /* 0x00000034251c7223 */ /* 0x080fe200000000ff */
[----:B------:R-:W-:Y:S01]  /*1450*/  FFMA R29, R17, R52, RZ ;  /* 0x00000034111d7223 */ /* 0x000fe200000000ff */
[----:B------:R-:W-:Y:S01]  /*1460*/  FMUL R52, R54, R54 ;  /* 0x0000003636347220 */ /* 0x000fe20000400000 */
[----:B0-----:R-:W-:-:S03]  /*1470*/  FFMA R13, R49, R64, R66 ;  /* 0x00000040310d7223 */ /* 0x001fc60000000042 */
[----:B------:R-:W-:Y:S01]  /*1480*/  FFMA R52, R53, R53, R52 ;  /* 0x0000003535347223 */ /* 0x000fe20000000034 */
[----:B---3--:R-:W-:-:S04]  /*1490*/  FFMA R64, -R0, R3, 1 ;  /* 0x3f80000000407423 */ /* 0x008fc80000000103 */
[----:B------:R-:W-:Y:S01]  /*14a0*/  FFMA R64, R3, R64, R3 ;  /* 0x0000004003407223 */ /* 0x000fe20000000003 */
[----:B------:R-:W-:-:S04]  /*14b0*/  FFMA R3, R47, R47, R52 ;  /* 0x0000002f2f037223 */ /* 0x000fc80000000034 */
[----:B------:R-:W0:Y:S01]  /*14c0*/  FCHK P0, R3, R0 ;  /* 0x0000000003007302 */ /* 0x000e220000000000 */
[----:B------:R-:W-:Y:S01]  /*14d0*/  FFMA R63, R3, R64, RZ ;  /* 0x00000040033f7223 */ /* 0x000fe200000000ff */
[----:B-1----:R-:W-:Y:S01]  /*14e0*/  FFMA R15, R49, R15, R48 ;  /* 0x0000000f310f7223 */ /* 0x002fe20000000030 */
[-C--:B------:R-:W-:Y:S01]  /*14f0*/  FFMA R22, R30, R18.reuse, RZ ;  /* 0x000000121e167223 */ /* 0x080fe200000000ff */
[-C--:B------:R-:W-:Y:S01]  /*1500*/  FFMA R21, R31, R18.reuse, RZ ;  /* 0x000000121f157223 */ /* 0x080fe200000000ff */
[----:B------:R-:W-:Y:S01]  /*1510*/  FFMA R48, -R0, R63, R3 ;  /* 0x0000003f00307223 */ /* 0x000fe20000000103 */
[-C--:B------:R-:W-:Y:S01]  /*1520*/  FFMA R20, R36, R18.reuse, RZ ;  /* 0x0000001224147223 */ /* 0x080fe200000000ff */
[----:B------:R-:W-:Y:S01]  /*1530*/  FFMA R19, R37, R18, RZ ;  /* 0x0000001225137223 */ /* 0x000fe200000000ff */
[----:B------:R-:W-:Y:S01]  /*1540*/  BSSY.RECONVERGENT B0, `(.L_x_5) ;  /* 0x0000010000007945 */ /* 0x000fe20003800200 */
[-C--:B------:R-:W-:Y:S01]  /*1550*/  FFMA R30, R30, R38.reuse, RZ ;  /* 0x000000261e1e7223 */ /* 0x080fe200000000ff */
[-C--:B------:R-:W-:Y:S01]  /*1560*/  FFMA R31, R31, R38.reuse, RZ ;  /* 0x000000261f1f7223 */ /* 0x080fe200000000ff */
[-C--:B------:R-:W-:Y:S01]  /*1570*/  FFMA R36, R36, R38.reuse, RZ ;  /* 0x0000002624247223 */ /* 0x080fe200000000ff */
[----:B------:R-:W-:Y:S01]  /*1580*/  FFMA R37, R37, R38, RZ ;  /* 0x0000002625257223 */ /* 0x000fe200000000ff */
[C---:B------:R-:W-:Y:S01]  /*1590*/  FFMA R18, R17.reuse, R18, RZ ;  /* 0x0000001211127223 */ /* 0x040fe200000000ff */
[----:B------:R-:W-:Y:S01]  /*15a0*/  FFMA R38, R17, R38, RZ ;  /* 0x0000002611267223 */ /* 0x000fe200000000ff */
[C---:B------:R-:W-:Y:S01]  /*15b0*/  FFMA R14, R49.reuse, R50, R14 ;  /* 0x00000032310e7223 */ /* 0x040fe2000000000e */
[C---:B------:R-:W-:Y:S01]  /*15c0*/  FFMA R16, R49.reuse, R61, R16 ;  /* 0x0000003d31107223 */ /* 0x040fe20000000010 */
[----:B--2---:R-:W-:Y:S01]  /*15d0*/  FFMA R17, R49, R51, R2 ;  /* 0x0000003331117223 */ /* 0x004fe20000000002 */
[----:B------:R-:W-:Y:S01]  /*15e0*/  FFMA R63, R64, R48, R63 ;  /* 0x00000030403f7223 */ /* 0x000fe2000000003f */
[----:B------:R-:W-:Y:S06]  /*15f0*/  BAR.SYNC.DEFER_BLOCKING 0x0 ;  /* 0x0000000000007b1d */ /* 0x000fec0000010000 */
[----:B0-----:R-:W-:Y:S05]  /*1600*/  @!P0 BRA `(.L_x_6) ;  /* 0x00000000000c8947 */ /* 0x001fea0003800000 */
[----:B------:R-:W-:-:S07]  /*1610*/  MOV R2, 0x1630 ;  /* 0x0000163000027802 */ /* 0x000fce0000000f00 */
[----:B-----5:R-:W-:Y:S05]  /*1620*/  CALL.REL.NOINC `($__internal_1_$__cuda_sm3x_div_rn_noftz_f32_slowpath) ;  /* 0x0000004c00807944 */ /* 0x020fea0003c00000 */
[----:B------:R-:W-:-:S07]  /*1630*/  MOV R63, R0 ;  /* 0x00000000003f7202 */ /* 0x000fce0000000f00 */
.L_x_6:
[----:B------:R-:W-:Y:S05]  /*1640*/  BSYNC.RECONVERGENT B0 ;  /* 0x0000000000007941 */ /* 0x000fea0003800200 */
.L_x_5:
[----:B------:R-:W0:Y:S01]  /*1650*/  LDCU UR4, c[0x0][0x398] ;  /* 0x00007300ff0477ac */ /* 0x000e220008000800 */
[----:B------:R-:W-:Y:S01]  /*1660*/  IADD3 R0, PT, PT, R12, 0x1800000, RZ ;  /* 0x018000000c007810 */ /* 0x000fe20007ffe0ff */
[----:B------:R-:W-:Y:S03]  /*1670*/  BSSY.RECONVERGENT B0, `(.L_x_7) ;  /* 0x000000f000007945 */ /* 0x000fe60003800200 */
[----:B------:R-:W-:Y:S01]  /*1680*/  LOP3.LUT R3, R0, 0x7f800000, RZ, 0xc0, !PT ;  /* 0x7f80000000037812 */ /* 0x000fe200078ec0ff */
[----:B-----5:R-:W-:-:S03]  /*1690*/  FADD R0, R24, -R63 ;  /* 0x8000003f18007221 */ /* 0x020fc60000000000 */
[----:B------:R-:W-:Y:S01]  /*16a0*/  ISETP.GT.U32.AND P0, PT, R3, 0x1ffffff, PT ;  /* 0x01ffffff0300780c */ /* 0x000fe20003f04070 */
[----:B0-----:R-:W-:-:S04]  /*16b0*/  FMUL R2, R12, UR4 ;  /* 0x000000040c027c20 */ /* 0x001fc80008400000 */
[----:B------:R-:W-:-:S04]  /*16c0*/  FFMA R0, -R59, R2, R0 ;  /* 0x000000023b007223 */ /* 0x000fc80000000100 */
[----:B------:R-:W-:-:S04]  /*16d0*/  FMUL R64, R0, 0.40000000596046447754 ;  /* 0x3ecccccd00407820 */ /* 0x000fc80000400000 */
[----:B------:R-:W-:Y:S05]  /*16e0*/  @P0 BRA `(.L_x_8) ;  /* 0x00000000000c0947 */ /* 0x000fea0003800000 */
[----:B------:R-:W-:-:S07]  /*16f0*/  MOV R48, 0x1710 ;  /* 0x0000171000307802 */ /* 0x000fce0000000f00 */
[----:B------:R-:W-:Y:S05]  /*1700*/  CALL.REL.NOINC `($__internal_0_$__cuda_sm20_rcp_rn_f32_slowpath) ;  /* 0x0000004800787944 */ /* 0x000fea0003c00000 */
[----:B------:R-:W-:Y:S05]  /*1710*/  BRA `(.L_x_9) ;  /* 0x0000000000107947 */ /* 0x000fea0003800000 */
.L_x_8:
[----:B------:R-:W0:Y:S02]  /*1720*/  MUFU.RCP R3, R12 ;  /* 0x0000000c00037308 */ /* 0x000e240000001000 */
[----:B0-----:R-:W-:-:S04]  /*1730*/  FFMA R0, R12, R3, -1 ;  /* 0xbf8000000c007423 */ /* 0x001fc80000000003 */
[----:B------:R-:W-:-:S04]  /*1740*/  FADD.FTZ R0, -R0, -RZ ;  /* 0x800000ff00007221 */ /* 0x000fc80000010100 */
[----:B------:R-:W-:-:S07]  /*1750*/  FFMA R2, R3, R0, R3 ;  /* 0x0000000003027223 */ /* 0x000fce0000000003 */
.L_x_9:
[----:B------:R-:W-:Y:S05]  /*1760*/  BSYNC.RECONVERGENT B0 ;  /* 0x0000000000007941 */ /* 0x000fea0003800200 */
.L_x_7:
[-C--:B------:R-:W-:Y:S01]  /*1770*/  FMUL R63, R53, R2.reuse ;  /* 0x00000002353f7220 */ /* 0x080fe20000400000 */
[----:B------:R-:W-:Y:S01]  /*1780*/  FMUL R50, R54, R2 ;  /* 0x0000000236327220 */ /* 0x000fe20000400000 */
[----:B------:R-:W-:Y:S01]  /*1790*/  FMUL R49, R57, R54 ;  /* 0x0000003639317220 */ /* 0x000fe20000400000 */
[----:B------:R-:W-:Y:S01]  /*17a0*/  FMUL R67, R47, R2 ;  /* 0x000000022f437220 */ /* 0x000fe20000400000 */
[C-C-:B------:R-:W-:Y:S01]  /*17b0*/  FFMA R3, R53.reuse, R63, R64.reuse ;  /* 0x0000003f35037223 */ /* 0x140fe20000000040 */
[C---:B------:R-:W-:Y:S01]  /*17c0*/  FMUL R0, R53.reuse, R50 ;  /* 0x0000003235007220 */ /* 0x040fe20000400000 */
[C---:B------:R-:W-:Y:S01]  /*17d0*/  FFMA R51, R62.reuse, R53, R49 ;  /* 0x000000353e337223 */ /* 0x040fe20000000031 */
[----:B------:R-:W-:Y:S01]  /*17e0*/  FMUL R49, R53, R67 ;  /* 0x0000004335317220 */ /* 0x000fe20000400000 */
[----:B------:R-:W-:Y:S01]  /*17f0*/  FMUL R48, R62, R3 ;  /* 0x000000033e307220 */ /* 0x000fe20000400000 */
[----:B------:R-:W-:Y:S01]  /*1800*/  FADD R24, R24, R64 ;  /* 0x0000004018187221 */ /* 0x000fe20000000000 */
[----:B------:R-:W-:Y:S01]  /*1810*/  FFMA R2, R60, R47, R51 ;  /* 0x0000002f3c027223 */ /* 0x000fe20000000033 */
[CC--:B------:R-:W-:Y:S01]  /*1820*/  FMUL R51, R54.reuse, R63.reuse ;  /* 0x0000003f36337220 */ /* 0x0c0fe20000400000 */
[----:B------:R-:W-:Y:S01]  /*1830*/  FFMA R48, R57, R0, R48 ;  /* 0x0000000039307223 */ /* 0x000fe20000000030 */
[----:B------:R-:W-:Y:S01]  /*1840*/  FMUL R59, R47, R63 ;  /* 0x0000003f2f3b7220 */ /* 0x000fe20000400000 */
[----:B------:R-:W-:Y:S01]  /*1850*/  FMUL R69, R23, R2 ;  /* 0x0000000217457220 */ /* 0x000fe20000400000 */
[----:B------:R-:W-:Y:S01]  /*1860*/  FFMA R2, R54, R50, R64 ;  /* 0x0000003236027223 */ /* 0x000fe20000000040 */
[----:B------:R-:W-:Y:S01]  /*1870*/  FFMA R48, R60, R49, R48 ;  /* 0x000000313c307223 */ /* 0x000fe20000000030 */
[----:B------:R-:W-:Y:S01]  /*1880*/  FMUL R63, R63, R24 ;  /* 0x000000183f3f7220 */ /* 0x000fe20000400000 */
[CC--:B------:R-:W-:Y:S01]  /*1890*/  FMUL R65, R24.reuse, R67.reuse ;  /* 0x0000004318417220 */ /* 0x0c0fe20000400000 */
[----:B------:R0:W-:Y:S01]  /*18a0*/  STS [R8], R69 ;  /* 0x0000004508007388 */ /* 0x0001e20000000800 */
[----:B------:R-:W-:Y:S01]  /*18b0*/  FMUL R52, R23, R48 ;  /* 0x0000003017347220 */ /* 0x000fe20000400000 */
[CC--:B------:R-:W-:Y:S01]  /*18c0*/  FMUL R48, R47.reuse, R50.reuse ;  /* 0x000000322f307220 */ /* 0x0c0fe20000400000 */
[----:B------:R-:W-:Y:S01]  /*18d0*/  FMUL R50, R24, R50 ;  /* 0x0000003218327220 */ /* 0x000fe20000400000 */
[-C--:B------:R-:W-:Y:S01]  /*18e0*/  FFMA R61, R47, R67.reuse, R64 ;  /* 0x000000432f3d7223 */ /* 0x080fe20000000040 */
[----:B------:R-:W-:Y:S01]  /*18f0*/  FMUL R67, R54, R67 ;  /* 0x0000004336437220 */ /* 0x000fe20000400000 */
[C---:B------:R-:W-:Y:S01]  /*1900*/  FMUL R24, R57.reuse, R48 ;  /* 0x0000003039187220 */ /* 0x040fe20000400000 */
[----:B------:R1:W-:Y:S01]  /*1910*/  STS [R8+0x4], R52 ;  /* 0x0000043408007388 */ /* 0x0003e20000000800 */
[----:B------:R-:W2:Y:S01]  /*1920*/  S2UR UR5, SR_CgaCtaId ;  /* 0x00000000000579c3 */ /* 0x000ea20000008800 */
[C---:B------:R-:W-:Y:S01]  /*1930*/  FMUL R64, R57.reuse, R50 ;  /* 0x0000003239407220 */ /* 0x040fe20000400000 */
[----:B0-----:R-:W-:Y:S01]  /*1940*/  FMUL R69, R57, R2 ;  /* 0x0000000239457220 */ /* 0x001fe20000400000 */
[C---:B------:R-:W-:Y:S01]  /*1950*/  FMUL R66, R55.reuse, R48 ;  /* 0x0000003037427220 */ /* 0x040fe20000400000 */
[C---:B------:R-:W-:Y:S01]  /*1960*/  FMUL R57, R55.reuse, R54 ;  /* 0x0000003637397220 */ /* 0x040fe20000400000 */
[C---:B------:R-:W-:Y:S01]  /*1970*/  FFMA R64, R62.reuse, R63, R64 ;  /* 0x0000003f3e407223 */ /* 0x040fe20000000040 */
[C---:B------:R-:W-:Y:S01]  /*1980*/  FFMA R69, R62.reuse, R51, R69 ;  /* 0x000000333e457223 */ /* 0x040fe20000000045 */
[----:B------:R-:W-:Y:S01]  /*1990*/  FMUL R68, R55, R50 ;  /* 0x0000003237447220 */ /* 0x000fe20000400000 */
[----:B------:R-:W-:Y:S01]  /*19a0*/  UMOV UR4, 0x400 ;  /* 0x0000040000047882 */ /* 0x000fe20000000000 */
[----:B-1----:R-:W-:Y:S01]  /*19b0*/  FFMA R52, R62, R59, R24 ;  /* 0x0000003b3e347223 */ /* 0x002fe20000000018 */
[----:B------:R-:W-:Y:S01]  /*19c0*/  FFMA R24, R60, R67, R69 ;  /* 0x000000433c187223 */ /* 0x000fe20000000045 */
[C---:B------:R-:W-:Y:S01]  /*19d0*/  FMUL R62, R58.reuse, R3 ;  /* 0x000000033a3e7220 */ /* 0x040fe20000400000 */
[----:B------:R-:W-:Y:S01]  /*19e0*/  FFMA R68, R58, R63, R68 ;  /* 0x0000003f3a447223 */ /* 0x000fe20000000044 */
[C---:B------:R-:W-:Y:S01]  /*19f0*/  FFMA R52, R60.reuse, R61, R52 ;  /* 0x0000003d3c347223 */ /* 0x040fe20000000034 */
[----:B------:R-:W-:Y:S01]  /*1a00*/  FMUL R69, R23, R24 ;  /* 0x0000001817457220 */ /* 0x000fe20000400000 */
[----:B------:R-:W-:Y:S01]  /*1a10*/  FFMA R60, R60, R65, R64 ;  /* 0x000000413c3c7223 */ /* 0x000fe20000000040 */
[----:B------:R-:W-:Y:S01]  /*1a20*/  FMUL R64, R55, R2 ;  /* 0x0000000237407220 */ /* 0x000fe20000400000 */
[----:B------:R-:W-:Y:S01]  /*1a30*/  FMUL R24, R23, R52 ;  /* 0x0000003417187220 */ /* 0x000fe20000400000 */
[----:B------:R-:W-:Y:S01]  /*1a40*/  FFMA R52, R58, R53, R57 ;  /* 0x000000353a347223 */ /* 0x000fe20000000039 */
[----:B------:R-:W-:Y:S01]  /*1a50*/  FFMA R57, R55, R0, R62 ;  /* 0x0000000037397223 */ /* 0x000fe2000000003e */
[C---:B------:R-:W-:Y:S01]  /*1a60*/  FMUL R55, R23.reuse, R60 ;  /* 0x0000003c17377220 */ /* 0x040fe20000400000 */
[C---:B------:R-:W-:Y:S01]  /*1a70*/  FFMA R68, R56.reuse, R65, R68 ;  /* 0x0000004138447223 */ /* 0x040fe20000000044 */
[----:B------:R0:W-:Y:S01]  /*1a80*/  STS [R8+0xc], R24 ;  /* 0x00000c1808007388 */ /* 0x0001e20000000800 */
[----:B------:R-:W-:Y:S01]  /*1a90*/  FFMA R62, R56, R47, R52 ;  /* 0x0000002f383e7223 */ /* 0x000fe20000000034 */
[----:B------:R-:W-:Y:S01]  /*1aa0*/  FFMA R52, R58, R51, R64 ;  /* 0x000000333a347223 */ /* 0x000fe20000000040 */
[----:B--2---:R-:W-:Y:S01]  /*1ab0*/  ULEA UR4, UR5, UR4, 0x18 ;  /* 0x0000000405047291 */ /* 0x004fe2000f8ec0ff */
[C---:B------:R-:W-:Y:S01]  /*1ac0*/  FMUL R68, R23.reuse, R68 ;  /* 0x0000004417447220 */ /* 0x040fe20000400000 */
[C---:B------:R-:W-:Y:S01]  /*1ad0*/  FMUL R62, R23.reuse, R62 ;  /* 0x0000003e173e7220 */ /* 0x040fe20000400000 */
[----:B------:R-:W-:Y:S01]  /*1ae0*/  FFMA R60, R56, R67, R52 ;  /* 0x00000043383c7223 */ /* 0x000fe20000000034 */
[----:B------:R-:W-:Y:S01]  /*1af0*/  STS [R8+0x8], R69 ;  /* 0x0000084508007388 */ /* 0x000fe20000000800 */
[----:B0-----:R-:W-:Y:S01]  /*1b00*/  FFMA R24, R58, R59, R66 ;  /* 0x0000003b3a187223 */ /* 0x001fe20000000042 */
[C---:B------:R-:W-:Y:S01]  /*1b10*/  FFMA R58, R56.reuse, R49, R57 ;  /* 0x00000031383a7223 */ /* 0x040fe20000000039 */
[C---:B------:R-:W-:Y:S01]  /*1b20*/  FMUL R60, R23.reuse, R60 ;  /* 0x0000003c173c7220 */ /* 0x040fe20000400000 */
[----:B------:R0:W-:Y:S01]  /*1b30*/  STS [R8+0x10], R55 ;  /* 0x0000103708007388 */ /* 0x0001e20000000800 */
[----:B------:R-:W-:Y:S01]  /*1b40*/  FFMA R24, R56, R61, R24 ;  /* 0x0000003d38187223 */ /* 0x000fe20000000018 */
[----:B------:R-:W-:-:S02]  /*1b50*/  FMUL R52, R23, R58 ;  /* 0x0000003a17347220 */ /* 0x000fc40000400000 */
[----:B------:R1:W-:Y:S01]  /*1b60*/  STS [R9], R62 ;  /* 0x0000003e09007388 */ /* 0x0003e20000000800 */
[----:B------:R-:W-:-:S03]  /*1b70*/  FMUL R64, R23, R24 ;  /* 0x0000001817407220 */ /* 0x000fc60000400000 */
[----:B------:R-:W2:Y:S01]  /*1b80*/  LDG.E.CONSTANT R24, desc[UR6][R34.64+0xc8] ;  /* 0x0000c80622187981 */ /* 0x000ea2000c1e9900 */
[----:B0-----:R-:W-:-:S03]  /*1b90*/  FMUL R55, R45, R54 ;  /* 0x000000362d377220 */ /* 0x001fc60000400000 */
[----:B------:R-:W-:Y:S01]  /*1ba0*/  STS [R9+0x4], R52 ;  /* 0x0000043409007388 */ /* 0x000fe20000000800 */
[C---:B------:R-:W-:Y:S01]  /*1bb0*/  FMUL R54, R46.reuse, R3 ;  /* 0x000000032e367220 */ /* 0x040fe20000400000 */
[----:B------:R-:W-:Y:S02]  /*1bc0*/  FFMA R55, R46, R53, R55 ;  /* 0x000000352e377223 */ /* 0x000fe40000000037 */
[----:B------:R-:W-:Y:S04]  /*1bd0*/  STS [R9+0x8], R60 ;  /* 0x0000083c09007388 */ /* 0x000fe80000000800 */
[----:B------:R-:W-:Y:S04]  /*1be0*/  STS [R9+0xc], R64 ;  /* 0x00000c4009007388 */ /* 0x000fe80000000800 */
[----:B------:R-:W-:Y:S01]  /*1bf0*/  STS [R9+0x10], R68 ;  /* 0x0000104409007388 */ /* 0x000fe20000000800 */
[C---:B------:R-:W-:Y:S01]  /*1c00*/  FMUL R3, R45.reuse, R2 ;  /* 0x000000022d037220 */ /* 0x040fe20000400000 */
[C---:B------:R-:W-:Y:S01]  /*1c10*/  FMUL R48, R45.reuse, R48 ;  /* 0x000000302d307220 */ /* 0x040fe20000400000 */
[----:B------:R-:W-:Y:S01]  /*1c20*/  FMUL R50, R45, R50 ;  /* 0x000000322d327220 */ /* 0x000fe20000400000 */
[----:B------:R-:W0:Y:S01]  /*1c30*/  LDS R56, [UR4+0x4] ;  /* 0x00000404ff387984 */ /* 0x000e220008000800 */
[----:B------:R-:W-:-:S03]  /*1c40*/  FFMA R58, R44, R47, R55 ;  /* 0x0000002f2c3a7223 */ /* 0x000fc60000000037 */
[----:B------:R-:W3:Y:S01]  /*1c50*/  LDS R57, [UR4+0x18] ;  /* 0x00001804ff397984 */ /* 0x000ee20008000800 */
[----:B------:R-:W-:-:S03]  /*1c60*/  FFMA R45, R45, R0, R54 ;  /* 0x000000002d2d7223 */ /* 0x000fc60000000036 */
[----:B------:R-:W4:Y:S04]  /*1c70*/  LDG.E.CONSTANT R54, desc[UR6][R34.64+0x4b0] ;  /* 0x0004b00622367981 */ /* 0x000f28000c1e9900 */
[----:B------:R-:W4:Y:S04]  /*1c80*/  LDG.E.CONSTANT R55, desc[UR6][R34.64+0x2bc] ;  /* 0x0002bc0622377981 */ /* 0x000f28000c1e9900 */
[----:B------:R-:W4:Y:S01]  /*1c90*/  LDG.E.CONSTANT R53, desc[UR6][R34.64+0x6a4] ;  /* 0x0006a40622357981 */ /* 0x000f22000c1e9900 */
[C---:B------:R-:W-:Y:S01]  /*1ca0*/  FFMA R0, R46.reuse, R51, R3 ;  /* 0x000000332e007223 */ /* 0x040fe20000000003 */
[C---:B------:R-:W-:Y:S01]  /*1cb0*/  FFMA R48, R46.reuse, R59, R48 ;  /* 0x0000003b2e307223 */ /* 0x040fe20000000030 */
[----:B------:R-:W-:Y:S01]  /*1cc0*/  FFMA R46, R46, R63, R50 ;  /* 0x0000003f2e2e7223 */ /* 0x000fe20000000032 */
[C---:B------:R-:W-:Y:S01]  /*1cd0*/  FFMA R50, R44.reuse, R49, R45 ;  /* 0x000000312c327223 */ /* 0x040fe2000000002d */
[C---:B------:R-:W-:Y:S01]  /*1ce0*/  FFMA R2, R44.reuse, R67, R0 ;  /* 0x000000432c027223 */ /* 0x040fe20000000000 */
[C---:B------:R-:W-:Y:S01]  /*1cf0*/  FFMA R48, R44.reuse, R61, R48 ;  /* 0x0000003d2c307223 */ /* 0x040fe20000000030 */
[----:B------:R-:W-:Y:S01]  /*1d00*/  FFMA R46, R44, R65, R46 ;  /* 0x000000412c2e7223 */ /* 0x000fe2000000002e */
[C---:B------:R-:W-:Y:S01]  /*1d10*/  FMUL R61, R23.reuse, R58 ;  /* 0x0000003a173d7220 */ /* 0x040fe20000400000 */
[C---:B------:R-:W-:Y:S01]  /*1d20*/  FMUL R49, R23.reuse, R2 ;  /* 0x0000000217317220 */ /* 0x040fe20000400000 */
[C---:B------:R-:W-:Y:S01]  /*1d30*/  FMUL R50, R23.reuse, R50 ;  /* 0x0000003217327220 */ /* 0x040fe20000400000 */
[C---:B------:R-:W-:Y:S01]  /*1d40*/  FMUL R48, R23.reuse, R48 ;  /* 0x0000003017307220 */ /* 0x040fe20000400000 */
[C---:B------:R-:W-:Y:S01]  /*1d50*/  FMUL R2, R23.reuse, R46 ;  /* 0x0000002e17027220 */ /* 0x040fe20000400000 */
[----:B------:R-:W-:Y:S01]  /*1d60*/  FMUL R0, R23, R12 ;  /* 0x0000000c17007220 */ /* 0x000fe20000400000 */
[----:B-1----:R1:W5:Y:S04]  /*1d70*/  LDG.E.CONSTANT R62, desc[UR6][R32.64+0xc8] ;  /* 0x0000c806203e7981 */ /* 0x002368000c1e9900 */
[----:B------:R1:W5:Y:S04]  /*1d80*/  LDG.E.CONSTANT R23, desc[UR6][R32.64+0x125c] ;  /* 0x00125c0620177981 */ /* 0x000368000c1e9900 */
[----:B------:R1:W5:Y:S01]  /*1d90*/  LDG.E.CONSTANT R59, desc[UR6][R32.64+0x6a4] ;  /* 0x0006a406203b7981 */ /* 0x000362000c1e9900 */
[-C--:B0-----:R-:W-:Y:S01]  /*1da0*/  FFMA R13, R61, R56.reuse, R13 ;  /* 0x000000383d0d7223 */ /* 0x081fe2000000000d */
[-C--:B------:R-:W-:Y:S01]  /*1db0*/  FFMA R14, R50, R56.reuse, R14 ;  /* 0x00000038320e7223 */ /* 0x080fe2000000000e */
[-C--:B------:R-:W-:Y:S01]  /*1dc0*/  FFMA R15, R49, R56.reuse, R15 ;  /* 0x00000038310f7223 */ /* 0x080fe2000000000f */
[-C--:B------:R-:W-:Y:S01]  /*1dd0*/  FFMA R16, R48, R56.reuse, R16 ;  /* 0x0000003830107223 */ /* 0x080fe20000000010 */
[----:B------:R-:W-:Y:S01]  /*1de0*/  FFMA R17, R2, R56, R17 ;  /* 0x0000003802117223 */ /* 0x000fe20000000011 */
[-C--:B---3--:R-:W-:Y:S01]  /*1df0*/  FFMA R22, R61, R57.reuse, R22 ;  /* 0x000000393d167223 */ /* 0x088fe20000000016 */
[-C--:B------:R-:W-:Y:S01]  /*1e00*/  FFMA R21, R50, R57.reuse, R21 ;  /* 0x0000003932157223 */ /* 0x080fe20000000015 */
[-C--:B------:R-:W-:Y:S01]  /*1e10*/  FFMA R20, R49, R57.reuse, R20 ;  /* 0x0000003931147223 */ /* 0x080fe20000000014 */
[-C--:B------:R-:W-:Y:S01]  /*1e20*/  FFMA R19, R48, R57.reuse, R19 ;  /* 0x0000003930137223 */ /* 0x080fe20000000013 */
[----:B------:R-:W-:Y:S01]  /*1e30*/  FFMA R18, R2, R57, R18 ;  /* 0x0000003902127223 */ /* 0x000fe20000000012 */
        /* <DEDUP_REMOVED lines=9> */
[----:B------:R-:W0:Y:S04]  /*1ed0*/  LDS R51, [UR4+0x40] ;  /* 0x00004004ff337984 */ /* 0x000e280008000800 */
[----:B------:R-:W3:Y:S04]  /*1ee0*/  LDS R52, [UR4+0x2c] ;  /* 0x00002c04ff347984 */ /* 0x000ee80008000800 */
[----:B------:R-:W1:Y:S01]  /*1ef0*/  LDS R3, [UR4+0x54] ;  /* 0x00005404ff037984 */ /* 0x000e620008000800 */
[----:B------:R-:W1:Y:S01]  /*1f00*/  LDCU UR4, c[0x0][0x398] ;  /* 0x00007300ff0477ac */ /* 0x000e620008000800 */
[----:B------:R-:W-:Y:S06]  /*1f10*/  BAR.SYNC.DEFER_BLOCKING 0x0 ;  /* 0x0000000000007b1d */ /* 0x000fec0000010000 */
[----:B------:R-:W-:Y:S01]  /*1f20*/  LDS R63, [R11] ;  /* 0x000000000b3f7984 */ /* 0x000fe20000000800 */
[-C--:B0-----:R-:W-:Y:S01]  /*1f30*/  FFMA R42, R61, R51.reuse, R42 ;  /* 0x000000333d2a7223 */ /* 0x081fe2000000002a */
[-C--:B------:R-:W-:Y:S01]  /*1f40*/  FFMA R26, R50, R51.reuse, R26 ;  /* 0x00000033321a7223 */ /* 0x080fe2000000001a */
[-C--:B------:R-:W-:Y:S01]  /*1f50*/  FFMA R27, R49, R51.reuse, R27 ;  /* 0x00000033311b7223 */ /* 0x080fe2000000001b */
[-C--:B------:R-:W-:Y:S01]  /*1f60*/  FFMA R28, R48, R51.reuse, R28 ;  /* 0x00000033301c7223 */ /* 0x080fe2000000001c */
[----:B------:R-:W-:Y:S01]  /*1f70*/  FFMA R29, R2, R51, R29 ;  /* 0x00000033021d7223 */ /* 0x000fe2000000001d */
[----:B------:R-:W0:Y:S01]  /*1f80*/  LDS R65, [R6+0x10] ;  /* 0x0000100006417984 */ /* 0x000e220000000800 */
[----:B---3--:R-:W-:-:S03]  /*1f90*/  FFMA R43, R61, R52, R43 ;  /* 0x000000343d2b7223 */ /* 0x008fc6000000002b */
[----:B------:R-:W3:Y:S01]  /*1fa0*/  LDS R51, [R6] ;  /* 0x0000000006337984 */ /* 0x000ee20000000800 */
[-C--:B------:R-:W-:Y:S01]  /*1fb0*/  FFMA R41, R50, R52.reuse, R41 ;  /* 0x0000003432297223 */ /* 0x080fe20000000029 */
[-C--:B------:R-:W-:Y:S01]  /*1fc0*/  FFMA R40, R49, R52.reuse, R40 ;  /* 0x0000003431287223 */ /* 0x080fe20000000028 */
[-C--:B------:R-:W-:Y:S01]  /*1fd0*/  FFMA R39, R48, R52.reuse, R39 ;  /* 0x0000003430277223 */ /* 0x080fe20000000027 */
[----:B------:R-:W-:Y:S01]  /*1fe0*/  FFMA R25, R2, R52, R25 ;  /* 0x0000003402197223 */ /* 0x000fe20000000019 */
[-C--:B-1----:R-:W-:Y:S01]  /*1ff0*/  FFMA R30, R61, R3.reuse, R30 ;  /* 0x000000033d1e7223 */ /* 0x082fe2000000001e */
[----:B------:R-:W1:Y:S04]  /*2000*/  LDS R52, [R6+0x4] ;  /* 0x0000040006347984 */ /* 0x000e680000000800 */
[----:B------:R-:W1:Y:S04]  /*2010*/  LDS R61, [R6+0x8] ;  /* 0x00000800063d7984 */ /* 0x000e680000000800 */
[----:B------:R-:W1:Y:S01]  /*2020*/  LDS R64, [R6+0xc] ;  /* 0x00000c0006407984 */ /* 0x000e620000000800 */
[-C--:B------:R-:W-:Y:S01]  /*2030*/  FFMA R31, R50, R3.reuse, R31 ;  /* 0x00000003321f7223 */ /* 0x080fe2000000001f */
[-C--:B------:R-:W-:Y:S01]  /*2040*/  FFMA R36, R49, R3.reuse, R36 ;  /* 0x0000000331247223 */ /* 0x080fe20000000024 */
[-C--:B------:R-:W-:Y:S01]  /*2050*/  FFMA R37, R48, R3.reuse, R37 ;  /* 0x0000000330257223 */ /* 0x080fe20000000025 */
[----:B------:R-:W-:Y:S01]  /*2060*/  FFMA R38, R2, R3, R38 ;  /* 0x0000000302267223 */ /* 0x000fe20000000026 */
[----:B------:R-:W-:Y:S01]  /*2070*/  FFMA R19, -R0, UR4, R19 ;  /* 0x0000000400137c23 */ /* 0x000fe20008000113 */
[----:B------:R-:W-:Y:S04]  /*2080*/  LDS R3, [R10] ;  /* 0x000000000a037984 */ /* 0x000fe80000000800 */
[----:B------:R-:W1:Y:S04]  /*2090*/  LDS R0, [R7] ;  /* 0x0000000007007984 */ /* 0x000e680000000800 */
[----:B------:R-:W1:Y:S04]  /*20a0*/  LDS R50, [R7+0x8] ;  /* 0x0000080007327984 */ /* 0x000e680000000800 */
[----:B------:R-:W1:Y:S04]  /*20b0*/  LDS R48, [R7+0xc] ;  /* 0x00000c0007307984 */ /* 0x000e680000000800 */
[----:B------:R-:W1:Y:S01]  /*20c0*/  LDS R2, [R7+0x10] ;  /* 0x0000100007027984 */ /* 0x000e620000000800 */
[----:B0-----:R-:W-:-:S03]  /*20d0*/  FFMA R65, R63, R65, R18 ;  /* 0x000000413f417223 */ /* 0x001fc60000000012 */
[----:B------:R-:W0:Y:S01]  /*20e0*/  LDS R66, [R7+0x4] ;  /* 0x0000040007427984 */ /* 0x000e220000000800 */
[----:B---3--:R-:W-:-:S03]  /*20f0*/  FFMA R22, R63, R51, R22 ;  /* 0x000000333f167223 */ /* 0x008fc60000000016 */
[----:B------:R-:W-:Y:S04]  /*2100*/  LDS R18, [R11+0x14] ;  /* 0x000014000b127984 */ /* 0x000fe80000000800 */
[----:B------:R-:W3:Y:S01]  /*2110*/  LDS R51, [R6+0x6c] ;  /* 0x00006c0006337984 */ /* 0x000ee20000000800 */
[C---:B-1----:R-:W-:Y:S01]  /*2120*/  FFMA R21, R63.reuse, R52, R21 ;  /* 0x000000343f157223 */ /* 0x042fe20000000015 */
[C---:B------:R-:W-:Y:S02]  /*2130*/  FFMA R67, R63.reuse, R61, R20 ;  /* 0x0000003d3f437223 */ /* 0x040fe40000000014 */
[----:B------:R-:W1:Y:S01]  /*2140*/  LDS R49, [R6+0x68] ;  /* 0x0000680006317984 */ /* 0x000e620000000800 */
[----:B------:R-:W-:-:S03]  /*2150*/  FFMA R69, R63, R64, R19 ;  /* 0x000000403f457223 */ /* 0x000fc60000000013 */
[----:B------:R-:W1:Y:S04]  /*2160*/  LDS R19, [R6+0x64] ;  /* 0x0000640006137984 */ /* 0x000e680000000800 */
[----:B------:R-:W1:Y:S04]  /*2170*/  LDS R61, [R6+0x70] ;  /* 0x00007000063d7984 */ /* 0x000e680000000800 */
[----:B------:R-:W1:Y:S01]  /*2180*/  LDS R63, [R6+0x74] ;  /* 0x00007400063f7984 */ /* 0x000e620000000800 */
[C---:B------:R-:W-:Y:S01]  /*2190*/  FFMA R22, R3.reuse, R0, R22 ;  /* 0x0000000003167223 */ /* 0x040fe20000000016 */
[----:B------:R-:W-:-:S02]  /*21a0*/  FFMA R50, R3, R50, R67 ;  /* 0x0000003203327223 */ /* 0x000fc40000000043 */
[----:B------:R-:W-:Y:S01]  /*21b0*/  LDS R0, [R10+0x14] ;  /* 0x000014000a007984 */ /* 0x000fe20000000800 */
[----:B------:R-:W-:-:S03]  /*21c0*/  FFMA R48, R3, R48, R69 ;  /* 0x0000003003307223 */ /* 0x000fc60000000045 */
[----:B------:R-:W1:Y:S01]  /*21d0*/  LDS R67, [R7+0x14] ;  /* 0x0000140007437984 */ /* 0x000e620000000800 */
[----:B------:R-:W-:-:S03]  /*21e0*/  FFMA R20, R3, R2, R65 ;  /* 0x0000000203147223 */ /* 0x000fc60000000041 */
[----:B------:R-:W1:Y:S04]  /*21f0*/  LDS R69, [R7+0x20] ;  /* 0x0000200007457984 */ /* 0x000e680000000800 */
[----:B------:R-:W2:Y:S01]  /*2200*/  LDS R65, [R7+0x1c] ;  /* 0x00001c0007417984 */ /* 0x000ea20000000800 */
[----:B0-----:R-:W-:-:S03]  /*2210*/  FFMA R66, R3, R66, R21 ;  /* 0x0000004203427223 */ /* 0x001fc60000000015 */
[----:B------:R-:W0:Y:S01]  /*2220*/  LDS R21, [R7+0x18] ;  /* 0x0000180007157984 */ /* 0x000e220000000800 */
[----:B---3--:R-:W-:-:S03]  /*2230*/  FFMA R2, R18, R51, R50 ;  /* 0x0000003312027223 */ /* 0x008fc60000000032 */
[----:B------:R-:W-:Y:S04]  /*2240*/  LDS R3, [R11+0x28] ;  /* 0x000028000b037984 */ /* 0x000fe80000000800 */
[----:B------:R-:W3:Y:S01]  /*2250*/  LDS R51, [R7+0x24] ;  /* 0x0000240007337984 */ /* 0x000ee20000000800 */
[C---:B-1----:R-:W-:Y:S01]  /*2260*/  FFMA R66, R18.reuse, R49, R66 ;  /* 0x0000003112427223 */ /* 0x042fe20000000042 */
[C---:B------:R-:W-:Y:S02]  /*2270*/  FFMA R19, R18.reuse, R19, R22 ;  /* 0x0000001312137223 */ /* 0x040fe40000000016 */
[----:B------:R-:W-:Y:S01]  /*2280*/  LDS R49, [R7+0x30] ;  /* 0x0000300007317984 */ /* 0x000fe20000000800 */
[----:B------:R-:W-:-:S03]  /*2290*/  FFMA R50, R18, R61, R48 ;  /* 0x0000003d12327223 */ /* 0x000fc60000000030 */
[----:B------:R-:W-:Y:S01]  /*22a0*/  LDS R22, [R6+0xd0] ;  /* 0x0000d00006167984 */ /* 0x000fe20000000800 */
[----:B------:R-:W-:-:S03]  /*22b0*/  FFMA R63, R18, R63, R20 ;  /* 0x0000003f123f7223 */ /* 0x000fc60000000014 */
[----:B------:R-:W-:Y:S04]  /*22c0*/  LDS R48, [R6+0xd4] ;  /* 0x0000d40006307984 */ /* 0x000fe80000000800 */
[----:B------:R-:W1:Y:S04]  /*22d0*/  LDS R18, [R6+0xcc] ;  /* 0x0000cc0006127984 */ /* 0x000e680000000800 */
[----:B------:R-:W1:Y:S01]  /*22e0*/  LDS R20, [R6+0xc8] ;  /* 0x0000c80006147984 */ /* 0x000e620000000800 */
[C---:B------:R-:W-:Y:S01]  /*22f0*/  FFMA R64, R0.reuse, R67, R19 ;  /* 0x0000004300407223 */ /* 0x040fe20000000013 */
[----:B------:R-:W-:-:S02]  /*2300*/  FFMA R69, R0, R69, R50 ;  /* 0x0000004500457223 */ /* 0x000fc40000000032 */
[----:B------:R-:W-:Y:S01]  /*2310*/  LDS R19, [R7+0x28] ;  /* 0x0000280007137984 */ /* 0x000fe20000000800 */
[----:B--2---:R-:W-:-:S03]  /*2320*/  FFMA R65, R0, R65, R2 ;  /* 0x0000004100417223 */ /* 0x004fc60000000002 */
[----:B------:R-:W2:Y:S04]  /*2330*/  LDS R50, [R6+0xd8] ;  /* 0x0000d80006327984 */ /* 0x000ea80000000800 */
[----:B------:R-:W2:Y:S01]  /*2340*/  LDS R2, [R10+0x28] ;  /* 0x000028000a027984 */ /* 0x000ea20000000800 */
[----:B0-----:R-:W-:-:S03]  /*2350*/  FFMA R61, R0, R21, R66 ;  /* 0x00000015003d7223 */ /* 0x001fc60000000042 */
[----:B------:R-:W0:Y:S01]  /*2360*/  LDS R21, [R7+0x2c] ;  /* 0x00002c0007157984 */ /* 0x000e220000000800 */
[----:B---3--:R-:W-:-:S03]  /*2370*/  FFMA R52, R0, R51, R63 ;  /* 0x0000003300347223 */ /* 0x008fc6000000003f */
[----:B------:R-:W3:Y:S04]  /*2380*/  LDS R67, [R7+0x34] ;  /* 0x0000340007437984 */ /* 0x000ee80000000800 */
[----:B------:R-:W4:Y:S04]  /*2390*/  LDS R51, [R7+0x38] ;  /* 0x0000380007337984 */ /* 0x000f280000000800 */
[----:B------:R-:W-:Y:S04]  /*23a0*/  LDS R0, [R11+0x3c] ;  /* 0x00003c000b007984 */ /* 0x000fe80000000800 */
[----:B------:R-:W4:Y:S01]  /*23b0*/  LDS R63, [R6+0x130] ;  /* 0x00013000063f7984 */ /* 0x000f220000000800 */
[----:B-1----:R-:W-:-:S03]  /*23c0*/  FFMA R18, R3, R18, R61 ;  /* 0x0000001203127223 */ /* 0x002fc6000000003d */
[----:B------:R-:W1:Y:S01]  /*23d0*/  LDS R61, [R6+0x12c] ;  /* 0x00012c00063d7984 */ /* 0x000e620000000800 */
[C---:B------:R-:W-:Y:S01]  /*23e0*/  FFMA R20, R3.reuse, R20, R64 ;  /* 0x0000001403147223 */ /* 0x040fe20000000040 */
[C---:B------:R-:W-:Y:S02]  /*23f0*/  FFMA R64, R3.reuse, R22, R65 ;  /* 0x0000001603407223 */ /* 0x040fe40000000041 */
[----:B------:R-:W1:Y:S01]  /*2400*/  LDS R65, [R6+0x134] ;  /* 0x0001340006417984 */ /* 0x000e620000000800 */
[C---:B------:R-:W-:Y:S01]  /*2410*/  FFMA R69, R3.reuse, R48, R69 ;  /* 0x0000003003457223 */ /* 0x040fe20000000045 */
[----:B--2---:R-:W-:Y:S02]  /*2420*/  FFMA R50, R3, R50, R52 ;  /* 0x0000003203327223 */ /* 0x004fe40000000034 */
[----:B------:R-:W-:Y:S01]  /*2430*/  LDS R3, [R10+0x3c] ;  /* 0x00003c000a037984 */ /* 0x000fe20000000800 */
[----:B------:R-:W-:-:S03]  /*2440*/  FFMA R22, R2, R19, R20 ;  /* 0x0000001302167223 */ /* 0x000fc60000000014 */
[----:B------:R-:W2:Y:S01]  /*2450*/  LDS R20, [R7+0x40] ;  /* 0x0000400007147984 */ /* 0x000ea20000000800 */
[C---:B------:R-:W-:Y:S01]  /*2460*/  FFMA R52, R2.reuse, R49, R64 ;  /* 0x0000003102347223 */ /* 0x040fe20000000040 */
[C---:B0-----:R-:W-:Y:S02]  /*2470*/  FFMA R48, R2.reuse, R21, R18 ;  /* 0x0000001502307223 */ /* 0x041fe40000000012 */
[----:B------:R-:W0:Y:S01]  /*2480*/  LDS R19, [R6+0x13c] ;  /* 0x00013c0006137984 */ /* 0x000e220000000800 */
[----:B---3--:R-:W-:-:S03]  /*2490*/  FFMA R67, R2, R67, R69 ;  /* 0x0000004302437223 */ /* 0x008fc60000000045 */
[----:B------:R-:W3:Y:S01]  /*24a0*/  LDS R64, [R6+0x138] ;  /* 0x0001380006407984 */ /* 0x000ee20000000800 */
[----:B----4-:R-:W-:-:S03]  /*24b0*/  FFMA R66, R2, R51, R50 ;  /* 0x0000003302427223 */ /* 0x010fc60000000032 */
[----:B------:R-:W4:Y:S04]  /*24c0*/  LDS R18, [R7+0x3c] ;  /* 0x00003c0007127984 */ /* 0x000f280000000800 */
[----:B------:R-:W-:Y:S04]  /*24d0*/  LDS R21, [R11+0x50] ;  /* 0x000050000b157984 */ /* 0x000fe80000000800 */
[----:B------:R-:W4:Y:S01]  /*24e0*/  LDS R2, [R6+0x194] ;  /* 0x0001940006027984 */ /* 0x000f220000000800 */
[C---:B------:R-:W-:Y:S01]  /*24f0*/  FFMA R63, R0.reuse, R63, R48 ;  /* 0x0000003f003f7223 */ /* 0x040fe20000000030 */
[----:B-1----:R-:W-:-:S02]  /*2500*/  FFMA R68, R0, R61, R22 ;  /* 0x0000003d00447223 */ /* 0x002fc40000000016 */
[----:B------:R-:W1:Y:S04]  /*2510*/  LDS R49, [R7+0x44] ;  /* 0x0000440007317984 */ /* 0x000e680000000800 */
[----:B------:R-:W1:Y:S01]  /*2520*/  LDS R22, [R7+0x48] ;  /* 0x0000480007167984 */ /* 0x000e620000000800 */
[----:B------:R-:W-:-:S03]  /*2530*/  FFMA R48, R0, R65, R52 ;  /* 0x0000004100307223 */ /* 0x000fc60000000034 */
[----:B------:R-:W1:Y:S04]  /*2540*/  LDS R52, [R7+0x4c] ;  /* 0x00004c0007347984 */ /* 0x000e680000000800 */
[----:B------:R-:W1:Y:S01]  /*2550*/  LDS R50, [R6+0x190] ;  /* 0x0001900006327984 */ /* 0x000e620000000800 */
[----:B--2---:R-:W-:-:S03]  /*2560*/  FFMA R63, R3, R20, R63 ;  /* 0x00000014033f7223 */ /* 0x004fc6000000003f */
[----:B------:R-:W-:Y:S04]  /*2570*/  LDS R65, [R7+0x58] ;  /* 0x0000580007417984 */ /* 0x000fe80000000800 */
[----:B------:R-:W2:Y:S01]  /*2580*/  LDS R20, [R6+0x1a0] ;  /* 0x0001a00006147984 */ /* 0x000ea20000000800 */
[C---:B0-----:R-:W-:Y:S01]  /*2590*/  FFMA R19, R0.reuse, R19, R66 ;  /* 0x0000001300137223 */ /* 0x041fe20000000042 */
[----:B---3--:R-:W-:Y:S02]  /*25a0*/  FFMA R51, R0, R64, R67 ;  /* 0x0000004000337223 */ /* 0x008fe40000000043 */
[----:B------:R-:W-:Y:S01]  /*25b0*/  LDS R61, [R7+0x50] ;  /* 0x00005000073d7984 */ /* 0x000fe20000000800 */
[----:B----4-:R-:W-:-:S03]  /*25c0*/  FFMA R66, R3, R18, R68 ;  /* 0x0000001203427223 */ /* 0x010fc60000000044 */
[----:B------:R-:W-:Y:S04]  /*25d0*/  LDS R64, [R6+0x19c] ;  /* 0x00019c0006407984 */ /* 0x000fe80000000800 */
[----:B------:R-:W0:Y:S01]  /*25e0*/  LDS R18, [R6+0x198] ;  /* 0x0001980006127984 */ /* 0x000e220000000800 */
[----:B------:R-:W-:Y:S01]  /*25f0*/  FFMA R69, R21, R2, R63 ;  /* 0x0000000215457223 */ /* 0x000fe2000000003f */
[----:B------:R-:W-:Y:S02]  /*2600*/  FADD R2, R24, R24 ;  /* 0x0000001818027221 */ /* 0x000fe40000000000 */
[----:B------:R-:W3:Y:S01]  /*2610*/  LDS R0, [R10+0x50] ;  /* 0x000050000a007984 */ /* 0x000ee20000000800 */
[----:B-1----:R-:W-:-:S03]  /*2620*/  FFMA R48, R3, R49, R48 ;  /* 0x0000003103307223 */ /* 0x002fc60000000030 */
[----:B------:R-:W1:Y:S01]  /*2630*/  LDS R63, [R7+0x5c] ;  /* 0x00005c00073f7984 */ /* 0x000e620000000800 */
[C---:B------:R-:W-:Y:S02]  /*2640*/  FFMA R51, R3.reuse, R22, R51 ;  /* 0x0000001603337223 */ /* 0x040fe40000000033 */
[----:B------:R-:W4:Y:S01]  /*2650*/  MUFU.RCP R22, R2 ;  /* 0x0000000200167308 */ /* 0x000f220000001000 */
[----:B------:R-:W1:Y:S01]  /*2660*/  LDS R49, [R7+0x60] ;  /* 0x0000600007317984 */ /* 0x000e620000000800 */
[----:B------:R-:W-:-:S03]  /*2670*/  FFMA R3, R3, R52, R19 ;  /* 0x0000003403037223 */ /* 0x000fc60000000013 */
[----:B------:R-:W1:Y:S01]  /*2680*/  LDS R19, [R7+0x54] ;  /* 0x0000540007137984 */ /* 0x000e620000000800 */
[C---:B------:R-:W-:Y:S01]  /*2690*/  FFMA R67, R21.reuse, R50, R66 ;  /* 0x0000003215437223 */ /* 0x040fe20000000042 */
[----:B--2---:R-:W-:Y:S01]  /*26a0*/  FFMA R50, R21, R20, R3 ;  /* 0x0000001415327223 */ /* 0x004fe20000000003 */
[----:B------:R-:W-:Y:S01]  /*26b0*/  FMUL R20, R54, R54 ;  /* 0x0000003636147220 */ /* 0x000fe20000400000 */
[----:B----4-:R-:W-:-:S03]  /*26c0*/  FFMA R3, -R2, R22, 1 ;  /* 0x3f80000002037423 */ /* 0x010fc60000000116 */
[----:B------:R-:W-:Y:S01]  /*26d0*/  FFMA R20, R55, R55, R20 ;  /* 0x0000003737147223 */ /* 0x000fe20000000014 */
[----:B------:R-:W-:-:S03]  /*26e0*/  FFMA R52, R22, R3, R22 ;  /* 0x0000000316347223 */ /* 0x000fc60000000016 */
[----:B------:R-:W-:Y:S01]  /*26f0*/  FFMA R3, R53, R53, R20 ;  /* 0x0000003535037223 */ /* 0x000fe20000000014 */
[----:B------:R-:W-:Y:S06]  /*2700*/  BAR.SYNC.DEFER_BLOCKING 0x0 ;  /* 0x0000000000007b1d */ /* 0x000fec0000010000 */
[----:B------:R-:W2:Y:S01]  /*2710*/  FCHK P0, R3, R2 ;  /* 0x0000000203007302 */ /* 0x000ea20000000000 */
[C---:B0-----:R-:W-:Y:S01]  /*2720*/  FFMA R48, R21.reuse, R18, R48 ;  /* 0x0000001215307223 */ /* 0x041fe20000000030 */
[----:B------:R-:W-:Y:S01]  /*2730*/  FFMA R64, R21, R64, R51 ;  /* 0x0000004015407223 */ /* 0x000fe20000000033 */
[----:B------:R-:W-:-:S02]  /*2740*/  FFMA R51, R3, R52, RZ ;  /* 0x0000003403337223 */ /* 0x000fc400000000ff */
[----:B---3--:R-:W-:Y:S01]  /*2750*/  FFMA R20, R0, R65, R48 ;  /* 0x0000004100147223 */ /* 0x008fe20000000030 */
[----:B------:R-:W-:Y:S01]  /*2760*/  BSSY.RECONVERGENT B0, `(.L_x_10) ;  /* 0x000000b000007945 */ /* 0x000fe20003800200 */
[----:B------:R-:W-:Y:S01]  /*2770*/  FFMA R48, -R2, R51, R3 ;  /* 0x0000003302307223 */ /* 0x000fe20000000103 */
[C---:B------:R-:W-:Y:S01]  /*2780*/  FFMA R18, R0.reuse, R61, R67 ;  /* 0x0000003d00127223 */ /* 0x040fe20000000043 */
[C---:B-1----:R-:W-:Y:S01]  /*2790*/  FFMA R21, R0.reuse, R63, R64 ;  /* 0x0000003f00157223 */ /* 0x042fe20000000040 */
[C---:B------:R-:W-:Y:S01]  /*27a0*/  FFMA R22, R0.reuse, R49, R50 ;  /* 0x0000003100167223 */ /* 0x040fe20000000032 */
[----:B------:R-:W-:Y:S01]  /*27b0*/  FFMA R19, R0, R19, R69 ;  /* 0x0000001300137223 */ /* 0x000fe20000000045 */
[----:B------:R-:W-:Y:S01]  /*27c0*/  FFMA R0, R52, R48, R51 ;  /* 0x0000003034007223 */ /* 0x000fe20000000033 */
[----:B--2---:R-:W-:Y:S06]  /*27d0*/  @!P0 BRA `(.L_x_11) ;  /* 0x00000000000c8947 */ /* 0x004fec0003800000 */
[----:B------:R-:W-:Y:S02]  /*27e0*/  MOV R0, R2 ;  /* 0x0000000200007202 */ /* 0x000fe40000000f00 */
[----:B------:R-:W-:-:S07]  /*27f0*/  MOV R2, 0x2810 ;  /* 0x0000281000027802 */ /* 0x000fce0000000f00 */
[----:B-----5:R-:W-:Y:S05]  /*2800*/  CALL.REL.NOINC `($__internal_1_$__cuda_sm3x_div_rn_noftz_f32_slowpath) ;  /* 0x0000003c00087944 */ /* 0x020fea0003c00000 */
.L_x_11:
[----:B------:R-:W-:Y:S05]  /*2810*/  BSYNC.RECONVERGENT B0 ;  /* 0x0000000000007941 */ /* 0x000fea0003800200 */
.L_x_10:
        /* <DEDUP_REMOVED lines=14> */
.L_x_13:
[----:B------:R-:W0:Y:S02]  /*2900*/  MUFU.RCP R3, R24 ;  /* 0x0000001800037308 */ /* 0x000e240000001000 */
[----:B0-----:R-:W-:-:S04]  /*2910*/  FFMA R0, R24, R3, -1 ;  /* 0xbf80000018007423 */ /* 0x001fc80000000003 */
[----:B------:R-:W-:-:S04]  /*2920*/  FADD.FTZ R0, -R0, -RZ ;  /* 0x800000ff00007221 */ /* 0x000fc80000010100 */
[----:B------:R-:W-:-:S07]  /*2930*/  FFMA R2, R3, R0, R3 ;  /* 0x0000000003027223 */ /* 0x000fce0000000003 */
.L_x_14:
[----:B------:R-:W-:Y:S05]  /*2940*/  BSYNC.RECONVERGENT B0 ;  /* 0x0000000000007941 */ /* 0x000fea0003800200 */
.L_x_12:
[-C--:B------:R-:W-:Y:S01]  /*2950*/  FMUL R65, R55, R2.reuse ;  /* 0x0000000237417220 */ /* 0x080fe20000400000 */
[----:B------:R-:W-:Y:S01]  /*2960*/  FMUL R50, R54, R2 ;  /* 0x0000000236327220 */ /* 0x000fe20000400000 */
[----:B------:R-:W-:Y:S01]  /*2970*/  FMUL R49, R59, R54 ;  /* 0x000000363b317220 */ /* 0x000fe20000400000 */
[----:B------:R-:W-:Y:S01]  /*2980*/  FMUL R69, R53, R2 ;  /* 0x0000000235457220 */ /* 0x000fe20000400000 */
[C---:B------:R-:W-:Y:S01]  /*2990*/  FFMA R3, R55.reuse, R65, R64 ;  /* 0x0000004137037223 */ /* 0x040fe20000000040 */
[CC--:B------:R-:W-:Y:S01]  /*29a0*/  FMUL R0, R55.reuse, R50.reuse ;  /* 0x0000003237007220 */ /* 0x0c0fe20000400000 */
[C---:B------:R-:W-:Y:S01]  /*29b0*/  FFMA R51, R62.reuse, R55, R49 ;  /* 0x000000373e337223 */ /* 0x040fe20000000031 */
[----:B------:R-:W-:Y:S01]  /*29c0*/  FMUL R49, R55, R69 ;  /* 0x0000004537317220 */ /* 0x000fe20000400000 */
[----:B------:R-:W-:Y:S01]  /*29d0*/  FMUL R12, R62, R3 ;  /* 0x000000033e0c7220 */ /* 0x000fe20000400000 */
[----:B------:R-:W-:Y:S01]  /*29e0*/  FMUL R48, R53, R50 ;  /* 0x0000003235307220 */ /* 0x000fe20000400000 */
[----:B------:R-:W-:Y:S01]  /*29f0*/  FFMA R2, R60, R53, R51 ;  /* 0x000000353c027223 */ /* 0x000fe20000000033 */
[CC--:B------:R-:W-:Y:S01]  /*2a00*/  FMUL R51, R54.reuse, R65.reuse ;  /* 0x0000004136337220 */ /* 0x0c0fe20000400000 */
[----:B------:R-:W-:Y:S01]  /*2a10*/  FFMA R12, R59, R0, R12 ;  /* 0x000000003b0c7223 */ /* 0x000fe2000000000c */
[----:B------:R-:W-:Y:S01]  /*2a20*/  FMUL R61, R53, R65 ;  /* 0x00000041353d7220 */ /* 0x000fe20000400000 */
[----:B------:R-:W-:Y:S01]  /*2a30*/  FMUL R52, R23, R2 ;  /* 0x0000000217347220 */ /* 0x000fe20000400000 */
[----:B------:R-:W-:Y:S01]  /*2a40*/  FFMA R2, R54, R50, R64 ;  /* 0x0000003236027223 */ /* 0x000fe20000000040 */
[----:B------:R-:W-:Y:S01]  /*2a50*/  FFMA R12, R60, R49, R12 ;  /* 0x000000313c0c7223 */ /* 0x000fe2000000000c */
[--C-:B------:R-:W-:Y:S01]  /*2a60*/  FFMA R63, R53, R69, R64.reuse ;  /* 0x00000045353f7223 */ /* 0x100fe20000000040 */
[----:B------:R-:W0:Y:S01]  /*2a70*/  S2UR UR5, SR_CgaCtaId ;  /* 0x00000000000579c3 */ /* 0x000e220000008800 */
[----:B------:R1:W-:Y:S01]  /*2a80*/  STS [R8], R52 ;  /* 0x0000003408007388 */ /* 0x0003e20000000800 */
[----:B------:R-:W-:Y:S01]  /*2a90*/  FMUL R66, R23, R12 ;  /* 0x0000000c17427220 */ /* 0x000fe20000400000 */
[----:B------:R-:W-:Y:S01]  /*2aa0*/  FADD R12, R47, R64 ;  /* 0x000000402f0c7221 */ /* 0x000fe20000000000 */
[----:B------:R-:W-:Y:S01]  /*2ab0*/  FMUL R47, R59, R2 ;  /* 0x000000023b2f7220 */ /* 0x000fe20000400000 */
[----:B------:R-:W-:-:S02]  /*2ac0*/  UMOV UR4, 0x400 ;  /* 0x0000040000047882 */ /* 0x000fc40000000000 */
[----:B------:R-:W-:Y:S01]  /*2ad0*/  FMUL R65, R65, R12 ;  /* 0x0000000c41417220 */ /* 0x000fe20000400000 */
[C---:B------:R-:W-:Y:S01]  /*2ae0*/  FMUL R50, R12.reuse, R50 ;  /* 0x000000320c327220 */ /* 0x040fe20000400000 */
[-C--:B------:R-:W-:Y:S01]  /*2af0*/  FMUL R67, R12, R69.reuse ;  /* 0x000000450c437220 */ /* 0x080fe20000400000 */
[C---:B------:R-:W-:Y:S01]  /*2b00*/  FMUL R12, R59.reuse, R48 ;  /* 0x000000303b0c7220 */ /* 0x040fe20000400000 */
[----:B------:R-:W-:Y:S01]  /*2b10*/  FMUL R69, R54, R69 ;  /* 0x0000004536457220 */ /* 0x000fe20000400000 */
[C---:B------:R-:W-:Y:S01]  /*2b20*/  FFMA R47, R62.reuse, R51, R47 ;  /* 0x000000333e2f7223 */ /* 0x040fe2000000002f */
[----:B------:R-:W-:Y:S01]  /*2b30*/  FMUL R64, R59, R50 ;  /* 0x000000323b407220 */ /* 0x000fe20000400000 */
[----:B-1----:R-:W-:Y:S01]  /*2b40*/  FFMA R52, R62, R61, R12 ;  /* 0x0000003d3e347223 */ /* 0x002fe2000000000c */
[----:B------:R1:W-:Y:S01]  /*2b50*/  STS [R8+0x4], R66 ;  /* 0x0000044208007388 */ /* 0x0003e20000000800 */
[----:B------:R-:W-:Y:S01]  /*2b60*/  FFMA R12, R60, R69, R47 ;  /* 0x000000453c0c7223 */ /* 0x000fe2000000002f */
[----:B------:R-:W-:Y:S01]  /*2b70*/  FFMA R64, R62, R65, R64 ;  /* 0x000000413e407223 */ /* 0x000fe20000000040 */
[----:B------:R-:W-:Y:S01]  /*2b80*/  FFMA R52, R60, R63, R52 ;  /* 0x0000003f3c347223 */ /* 0x000fe20000000034 */
[----:B------:R-:W-:Y:S01]  /*2b90*/  FMUL R47, R57, R54 ;  /* 0x00000036392f7220 */ /* 0x000fe20000400000 */
[C---:B------:R-:W-:Y:S01]  /*2ba0*/  FMUL R59, R23.reuse, R12 ;  /* 0x0000000c173b7220 */ /* 0x040fe20000400000 */
[----:B------:R-:W-:Y:S01]  /*2bb0*/  FMUL R62, R58, R3 ;  /* 0x000000033a3e7220 */ /* 0x000fe20000400000 */
[----:B------:R-:W-:Y:S01]  /*2bc0*/  FMUL R12, R23, R52 ;  /* 0x00000034170c7220 */ /* 0x000fe20000400000 */
[----:B------:R-:W-:Y:S01]  /*2bd0*/  FFMA R60, R60, R67, R64 ;  /* 0x000000433c3c7223 */ /* 0x000fe20000000040 */
[----:B------:R-:W-:Y:S01]  /*2be0*/  FFMA R52, R58, R55, R47 ;  /* 0x000000373a347223 */ /* 0x000fe2000000002f */
[C---:B-1----:R-:W-:Y:S01]  /*2bf0*/  FMUL R66, R57.reuse, R48 ;  /* 0x0000003039427220 */ /* 0x042fe20000400000 */
[C---:B------:R-:W-:Y:S01]  /*2c00*/  FMUL R64, R57.reuse, R2 ;  /* 0x0000000239407220 */ /* 0x040fe20000400000 */
[----:B------:R1:W-:Y:S01]  /*2c10*/  STS [R8+0xc], R12 ;  /* 0x00000c0c08007388 */ /* 0x0003e20000000800 */
[C---:B------:R-:W-:Y:S01]  /*2c20*/  FMUL R68, R57.reuse, R50 ;  /* 0x0000003239447220 */ /* 0x040fe20000400000 */
[----:B------:R-:W-:Y:S01]  /*2c30*/  FFMA R47, R57, R0, R62 ;  /* 0x00000000392f7223 */ /* 0x000fe2000000003e */
[----:B------:R-:W-:Y:S01]  /*2c40*/  FFMA R62, R56, R53, R52 ;  /* 0x00000035383e7223 */ /* 0x000fe20000000034 */
[C---:B------:R-:W-:Y:S01]  /*2c50*/  FFMA R52, R58.reuse, R51, R64 ;  /* 0x000000333a347223 */ /* 0x040fe20000000040 */
[----:B------:R-:W-:Y:S01]  /*2c60*/  FFMA R68, R58, R65, R68 ;  /* 0x000000413a447223 */ /* 0x000fe20000000044 */
[C---:B------:R-:W-:Y:S01]  /*2c70*/  FMUL R57, R23.reuse, R60 ;  /* 0x0000003c17397220 */ /* 0x040fe20000400000 */
[C---:B------:R-:W-:Y:S01]  /*2c80*/  FMUL R62, R23.reuse, R62 ;  /* 0x0000003e173e7220 */ /* 0x040fe20000400000 */
[C---:B------:R-:W-:Y:S01]  /*2c90*/  FFMA R52, R56.reuse, R69, R52 ;  /* 0x0000004538347223 */ /* 0x040fe20000000034 */
[----:B------:R-:W-:Y:S01]  /*2ca0*/  FFMA R68, R56, R67, R68 ;  /* 0x0000004338447223 */ /* 0x000fe20000000044 */
[----:B-1----:R-:W-:Y:S01]  /*2cb0*/  FFMA R12, R58, R61, R66 ;  /* 0x0000003d3a0c7223 */ /* 0x002fe20000000042 */
[C---:B------:R-:W-:Y:S01]  /*2cc0*/  FFMA R58, R56.reuse, R49, R47 ;  /* 0x00000031383a7223 */ /* 0x040fe2000000002f */
[----:B0-----:R-:W-:Y:S01]  /*2cd0*/  ULEA UR4, UR5, UR4, 0x18 ;  /* 0x0000000405047291 */ /* 0x001fe2000f8ec0ff */
[----:B------:R-:W-:Y:S01]  /*2ce0*/  STS [R8+0x8], R59 ;  /* 0x0000083b08007388 */ /* 0x000fe20000000800 */
[----:B------:R-:W-:Y:S01]  /*2cf0*/  FFMA R12, R56, R63, R12 ;  /* 0x0000003f380c7223 */ /* 0x000fe2000000000c */
[C---:B------:R-:W-:Y:S01]  /*2d00*/  FMUL R58, R23.reuse, R58 ;  /* 0x0000003a173a7220 */ /* 0x040fe20000400000 */
[C---:B------:R-:W-:Y:S01]  /*2d10*/  FMUL R52, R23.reuse, R52 ;  /* 0x0000003417347220 */ /* 0x040fe20000400000 */
[----:B------:R0:W-:Y:S01]  /*2d20*/  STS [R8+0x10], R57 ;  /* 0x0000103908007388 */ /* 0x0001e20000000800 */
[C---:B------:R-:W-:Y:S01]  /*2d30*/  FMUL R60, R23.reuse, R12 ;  /* 0x0000000c173c7220 */ /* 0x040fe20000400000 */
[----:B------:R-:W-:-:S02]  /*2d40*/  FMUL R68, R23, R68 ;  /* 0x0000004417447220 */ /* 0x000fc40000400000 */
[----:B------:R-:W2:Y:S01]  /*2d50*/  LDG.E.CONSTANT R12, desc[UR6][R34.64+0x12c] ;  /* 0x00012c06220c7981 */ /* 0x000ea2000c1e9900 */
[----:B------:R-:W-:-:S03]  /*2d60*/  FMUL R48, R45, R48 ;  /* 0x000000302d307220 */ /* 0x000fc60000400000 */
[----:B------:R1:W-:Y:S01]  /*2d70*/  STS [R9], R62 ;  /* 0x0000003e09007388 */ /* 0x0003e20000000800 */
[C---:B------:R-:W-:Y:S01]  /*2d80*/  FMUL R50, R45.reuse, R50 ;  /* 0x000000322d327220 */ /* 0x040fe20000400000 */
[C---:B0-----:R-:W-:Y:S02]  /*2d90*/  FMUL R57, R45.reuse, R54 ;  /* 0x000000362d397220 */ /* 0x041fe40000400000 */
[----:B------:R0:W-:Y:S01]  /*2da0*/  STS [R9+0x4], R58 ;  /* 0x0000043a09007388 */ /* 0x0001e20000000800 */
[C---:B------:R-:W-:Y:S01]  /*2db0*/  FFMA R48, R46.reuse, R61, R48 ;  /* 0x0000003d2e307223 */ /* 0x040fe20000000030 */
[C---:B------:R-:W-:Y:S02]  /*2dc0*/  FFMA R57, R46.reuse, R55, R57 ;  /* 0x000000372e397223 */ /* 0x040fe40000000039 */
[----:B------:R-:W-:Y:S01]  /*2dd0*/  STS [R9+0x8], R52 ;  /* 0x0000083409007388 */ /* 0x000fe20000000800 */
[----:B-1----:R-:W-:Y:S01]  /*2de0*/  FMUL R62, R46, R3 ;  /* 0x000000032e3e7220 */ /* 0x002fe20000400000 */
[----:B------:R-:W-:-:S02]  /*2df0*/  FMUL R3, R45, R2 ;  /* 0x000000022d037220 */ /* 0x000fc40000400000 */
[----:B------:R-:W-:Y:S01]  /*2e00*/  STS [R9+0xc], R60 ;  /* 0x00000c3c09007388 */ /* 0x000fe20000000800 */
[----:B------:R-:W-:Y:S01]  /*2e10*/  FFMA R54, R44, R53, R57 ;  /* 0x000000352c367223 */ /* 0x000fe20000000039 */
[----:B------:R-:W-:Y:S02]  /*2e20*/  FFMA R45, R45, R0, R62 ;  /* 0x000000002d2d7223 */ /* 0x000fe4000000003e */
[----:B------:R-:W-:Y:S01]  /*2e30*/  STS [R9+0x10], R68 ;  /* 0x0000104409007388 */ /* 0x000fe20000000800 */
[C---:B------:R-:W-:Y:S01]  /*2e40*/  FFMA R0, R46.reuse, R51, R3 ;  /* 0x000000332e007223 */ /* 0x040fe20000000003 */
[----:B------:R-:W-:Y:S02]  /*2e50*/  FFMA R46, R46, R65, R50 ;  /* 0x000000412e2e7223 */ /* 0x000fe40000000032 */
[----:B------:R-:W1:Y:S04]  /*2e60*/  LDS R56, [UR4+0x8] ;  /* 0x00000804ff387984 */ /* 0x000e680008000800 */
[----:B------:R-:W3:Y:S01]  /*2e70*/  LDS R47, [UR4+0x1c] ;  /* 0x00001c04ff2f7984 */ /* 0x000ee20008000800 */
[----:B0-----:R-:W-:-:S03]  /*2e80*/  FFMA R58, R44, R67, R46 ;  /* 0x000000432c3a7223 */ /* 0x001fc6000000002e */
[----:B------:R-:W4:Y:S01]  /*2e90*/  LDG.E.CONSTANT R46, desc[UR6][R34.64+0x514] ;  /* 0x00051406222e7981 */ /* 0x000f22000c1e9900 */
[C---:B------:R-:W-:Y:S01]  /*2ea0*/  FFMA R50, R44.reuse, R49, R45 ;  /* 0x000000312c327223 */ /* 0x040fe2000000002d */
[C---:B------:R-:W-:Y:S01]  /*2eb0*/  FFMA R2, R44.reuse, R69, R0 ;  /* 0x000000452c027223 */ /* 0x040fe20000000000 */
[----:B------:R-:W-:Y:S01]  /*2ec0*/  FFMA R48, R44, R63, R48 ;  /* 0x0000003f2c307223 */ /* 0x000fe20000000030 */
[----:B------:R-:W4:Y:S04]  /*2ed0*/  LDG.E.CONSTANT R55, desc[UR6][R34.64+0x708] ;  /* 0x0007080622377981 */ /* 0x000f28000c1e9900 */
[----:B------:R-:W4:Y:S01]  /*2ee0*/  LDG.E.CONSTANT R44, desc[UR6][R34.64+0x320] ;  /* 0x00032006222c7981 */ /* 0x000f22000c1e9900 */
[C---:B------:R-:W-:Y:S01]  /*2ef0*/  FMUL R49, R23.reuse, R2 ;  /* 0x0000000217317220 */ /* 0x040fe20000400000 */
[C---:B------:R-:W-:Y:S01]  /*2f00*/  FMUL R61, R23.reuse, R54 ;  /* 0x00000036173d7220 */ /* 0x040fe20000400000 */
[C---:B------:R-:W-:Y:S01]  /*2f10*/  FMUL R50, R23.reuse, R50 ;  /* 0x0000003217327220 */ /* 0x040fe20000400000 */
[C---:B------:R-:W-:Y:S01]  /*2f20*/  FMUL R48, R23.reuse, R48 ;  /* 0x0000003017307220 */ /* 0x040fe20000400000 */
[C---:B------:R-:W-:Y:S01]  /*2f30*/  FMUL R2, R23.reuse, R58 ;  /* 0x0000003a17027220 */ /* 0x040fe20000400000 */
[----:B------:R-:W0:Y:S01]  /*2f40*/  LDS R52, [UR4+0x30] ;  /* 0x00003004ff347984 */ /* 0x000e220008000800 */
[----:B------:R-:W-:-:S03]  /*2f50*/  FMUL R0, R23, R24 ;  /* 0x0000001817007220 */ /* 0x000fc60000400000 */
[----:B------:R-:W0:Y:S04]  /*2f60*/  LDS R51, [UR4+0x44] ;  /* 0x00004404ff337984 */ /* 0x000e280008000800 */
[----:B------:R0:W5:Y:S04]  /*2f70*/  LDG.E.CONSTANT R23, desc[UR6][R32.64+0x12c0] ;  /* 0x0012c00620177981 */ /* 0x000168000c1e9900 */
[----:B------:R0:W5:Y:S04]  /*2f80*/  LDG.E.CONSTANT R63, desc[UR6][R32.64+0x12c] ;  /* 0x00012c06203f7981 */ /* 0x000168000c1e9900 */
[----:B------:R0:W5:Y:S01]  /*2f90*/  LDG.E.CONSTANT R59, desc[UR6][R32.64+0x708] ;  /* 0x00070806203b7981 */ /* 0x000162000c1e9900 */
[-C--:B-1----:R-:W-:Y:S01]  /*2fa0*/  FFMA R13, R61, R56.reuse, R13 ;  /* 0x000000383d0d7223 */ /* 0x082fe2000000000d */
        /* <DEDUP_REMOVED lines=18> */
[----:B------:R-:W3:Y:S01]  /*30d0*/  LDS R3, [UR4+0x58] ;  /* 0x00005804ff037984 */ /* 0x000ee20008000800 */
[-C--:B0-----:R-:W-:Y:S01]  /*30e0*/  FFMA R43, R61, R52.reuse, R43 ;  /* 0x000000343d2b7223 */ /* 0x081fe2000000002b */
[-C--:B------:R-:W-:Y:S01]  /*30f0*/  FFMA R41, R50, R52.reuse, R41 ;  /* 0x0000003432297223 */ /* 0x080fe20000000029 */
[-C--:B------:R-:W-:Y:S01]  /*3100*/  FFMA R40, R49, R52.reuse, R40 ;  /* 0x0000003431287223 */ /* 0x080fe20000000028 */
[----:B------:R-:W-:Y:S01]  /*3110*/  BAR.SYNC.DEFER_BLOCKING 0x0 ;  /* 0x0000000000007b1d */ /* 0x000fe20000010000 */
[-C--:B------:R-:W-:Y:S01]  /*3120*/  FFMA R39, R48, R52.reuse, R39 ;  /* 0x0000003430277223 */ /* 0x080fe20000000027 */
[----:B------:R-:W-:Y:S01]  /*3130*/  FFMA R52, R2, R52, R25 ;  /* 0x0000003402347223 */ /* 0x000fe20000000019 */
[-C--:B------:R-:W-:Y:S01]  /*3140*/  FFMA R25, R61, R51.reuse, R42 ;  /* 0x000000333d197223 */ /* 0x080fe2000000002a */
[-C--:B------:R-:W-:Y:S01]  /*3150*/  FFMA R26, R50, R51.reuse, R26 ;  /* 0x00000033321a7223 */ /* 0x080fe2000000001a */
[-C--:B------:R-:W-:Y:S01]  /*3160*/  FFMA R27, R49, R51.reuse, R27 ;  /* 0x00000033311b7223 */ /* 0x080fe2000000001b */
[-C--:B------:R-:W-:Y:S01]  /*3170*/  FFMA R28, R48, R51.reuse, R28 ;  /* 0x00000033301c7223 */ /* 0x080fe2000000001c */
[----:B------:R-:W-:Y:S01]  /*3180*/  FFMA R29, R2, R51, R29 ;  /* 0x00000033021d7223 */ /* 0x000fe2000000001d */
[----:B------:R-:W0:Y:S01]  /*3190*/  LDCU UR4, c[0x0][0x398] ;  /* 0x00007300ff0477ac */ /* 0x000e220008000800 */
[----:B------:R-:W-:Y:S04]  /*31a0*/  LDS R64, [R11] ;  /* 0x000000000b407984 */ /* 0x000fe80000000800 */
[----:B------:R-:W1:Y:S04]  /*31b0*/  LDS R62, [R6] ;  /* 0x00000000063e7984 */ /* 0x000e680000000800 */
[----:B------:R-:W1:Y:S01]  /*31c0*/  LDS R51, [R6+0x8] ;  /* 0x0000080006337984 */ /* 0x000e620000000800 */
[----:B---3--:R-:W-:-:S03]  /*31d0*/  FFMA R30, R61, R3, R30 ;  /* 0x000000033d1e7223 */ /* 0x008fc6000000001e */
[----:B------:R-:W3:Y:S04]  /*31e0*/  LDS R42, [R6+0x4] ;  /* 0x00000400062a7984 */ /* 0x000ee80000000800 */
[----:B------:R-:W3:Y:S04]  /*31f0*/  LDS R65, [R6+0xc] ;  /* 0x00000c0006417984 */ /* 0x000ee80000000800 */
[----:B------:R-:W3:Y:S01]  /*3200*/  LDS R61, [R6+0x10] ;  /* 0x00001000063d7984 */ /* 0x000ee20000000800 */
[-C--:B------:R-:W-:Y:S01]  /*3210*/  FFMA R31, R50, R3.reuse, R31 ;  /* 0x00000003321f7223 */ /* 0x080fe2000000001f */
[-C--:B------:R-:W-:Y:S01]  /*3220*/  FFMA R36, R49, R3.reuse, R36 ;  /* 0x0000000331247223 */ /* 0x080fe20000000024 */
[-C--:B------:R-:W-:Y:S01]  /*3230*/  FFMA R37, R48, R3.reuse, R37 ;  /* 0x0000000330257223 */ /* 0x080fe20000000025 */
[----:B------:R-:W-:Y:S01]  /*3240*/  FFMA R38, R2, R3, R38 ;  /* 0x0000000302267223 */ /* 0x000fe20000000026 */
[----:B0-----:R-:W-:Y:S01]  /*3250*/  FFMA R68, -R0, UR4, R39 ;  /* 0x0000000400447c23 */ /* 0x001fe20008000127 */
[----:B------:R-:W-:Y:S04]  /*3260*/  LDS R3, [R10] ;  /* 0x000000000a037984 */ /* 0x000fe80000000800 */
[----:B------:R-:W0:Y:S04]  /*3270*/  LDS R0, [R7] ;  /* 0x0000000007007984 */ /* 0x000e280000000800 */
[----:B------:R-:W0:Y:S04]  /*3280*/  LDS R66, [R7+0x4] ;  /* 0x0000040007427984 */ /* 0x000e280000000800 */
[----:B------:R-:W0:Y:S04]  /*3290*/  LDS R50, [R7+0x8] ;  /* 0x0000080007327984 */ /* 0x000e280000000800 */
[----:B------:R-:W0:Y:S04]  /*32a0*/  LDS R48, [R7+0xc] ;  /* 0x00000c0007307984 */ /* 0x000e280000000800 */
[----:B------:R-:W0:Y:S01]  /*32b0*/  LDS R2, [R7+0x10] ;  /* 0x0000100007027984 */ /* 0x000e220000000800 */
[C---:B-1----:R-:W-:Y:S01]  /*32c0*/  FFMA R62, R64.reuse, R62, R43 ;  /* 0x0000003e403e7223 */ /* 0x042fe2000000002b */
[----:B------:R-:W-:-:S02]  /*32d0*/  FFMA R51, R64, R51, R40 ;  /* 0x0000003340337223 */ /* 0x000fc40000000028 */
[----:B------:R-:W-:Y:S01]  /*32e0*/  LDS R39, [R11+0x14] ;  /* 0x000014000b277984 */ /* 0x000fe20000000800 */
[----:B---3--:R-:W-:-:S03]  /*32f0*/  FFMA R41, R64, R42, R41 ;  /* 0x0000002a40297223 */ /* 0x008fc60000000029 */
[----:B------:R-:W1:Y:S01]  /*3300*/  LDS R40, [R6+0x64] ;  /* 0x0000640006287984 */ /* 0x000e620000000800 */
[----:B------:R-:W-:-:S03]  /*3310*/  FFMA R65, R64, R65, R68 ;  /* 0x0000004140417223 */ /* 0x000fc60000000044 */
[----:B------:R-:W3:Y:S01]  /*3320*/  LDS R42, [R6+0x68] ;  /* 0x00006800062a7984 */ /* 0x000ee20000000800 */
[----:B------:R-:W-:-:S03]  /*3330*/  FFMA R43, R64, R61, R52 ;  /* 0x0000003d402b7223 */ /* 0x000fc60000000034 */
[----:B------:R-:W3:Y:S04]  /*3340*/  LDS R64, [R6+0x70] ;  /* 0x0000700006407984 */ /* 0x000ee80000000800 */
[----:B------:R-:W3:Y:S04]  /*3350*/  LDS R68, [R6+0x74] ;  /* 0x0000740006447984 */ /* 0x000ee80000000800 */
[----:B------:R-:W3:Y:S01]  /*3360*/  LDS R52, [R6+0x6c] ;  /* 0x00006c0006347984 */ /* 0x000ee20000000800 */
[C---:B0-----:R-:W-:Y:S01]  /*3370*/  FFMA R62, R3.reuse, R0, R62 ;  /* 0x00000000033e7223 */ /* 0x041fe2000000003e */
[----:B------:R-:W-:-:S02]  /*3380*/  FFMA R61, R3, R66, R41 ;  /* 0x00000042033d7223 */ /* 0x000fc40000000029 */
[----:B------:R-:W-:Y:S01]  /*3390*/  LDS R0, [R10+0x14] ;  /* 0x000014000a007984 */ /* 0x000fe20000000800 */
[----:B------:R-:W-:-:S03]  /*33a0*/  FFMA R69, R3, R50, R51 ;  /* 0x0000003203457223 */ /* 0x000fc60000000033 */
[----:B------:R-:W0:Y:S01]  /*33b0*/  LDS R49, [R7+0x14] ;  /* 0x0000140007317984 */ /* 0x000e220000000800 */
[----:B------:R-:W-:-:S03]  /*33c0*/  FFMA R65, R3, R48, R65 ;  /* 0x0000003003417223 */ /* 0x000fc60000000041 */
[----:B------:R-:W0:Y:S01]  /*33d0*/  LDS R41, [R7+0x18] ;  /* 0x0000180007297984 */ /* 0x000e220000000800 */
[----:B------:R-:W-:-:S03]  /*33e0*/  FFMA R3, R3, R2, R43 ;  /* 0x0000000203037223 */ /* 0x000fc6000000002b */
[----:B------:R-:W-:Y:S04]  /*33f0*/  LDS R51, [R7+0x20] ;  /* 0x0000200007337984 */ /* 0x000fe80000000800 */
[----:B------:R-:W0:Y:S01]  /*3400*/  LDS R43, [R7+0x1c] ;  /* 0x00001c00072b7984 */ /* 0x000e220000000800 */
[----:B-1----:R-:W-:-:S03]  /*3410*/  FFMA R67, R39, R40, R62 ;  /* 0x0000002827437223 */ /* 0x002fc6000000003e */
[----:B------:R-:W-:Y:S01]  /*3420*/  LDS R48, [R6+0xd0] ;  /* 0x0000d00006307984 */ /* 0x000fe20000000800 */
[----:B---3--:R-:W-:-:S03]  /*3430*/  FFMA R2, R39, R42, R61 ;  /* 0x0000002a27027223 */ /* 0x008fc6000000003d */
[----:B------:R-:W-:Y:S01]  /*3440*/  LDS R40, [R6+0xcc] ;  /* 0x0000cc0006287984 */ /* 0x000fe20000000800 */
[----:B------:R-:W-:-:S03]  /*3450*/  FFMA R62, R39, R64, R65 ;  /* 0x00000040273e7223 */ /* 0x000fc60000000041 */
[----:B------:R-:W-:Y:S01]  /*3460*/  LDS R42, [R6+0xc8] ;  /* 0x0000c800062a7984 */ /* 0x000fe20000000800 */
[----:B------:R-:W-:-:S03]  /*3470*/  FFMA R65, R39, R68, R3 ;  /* 0x0000004427417223 */ /* 0x000fc60000000003 */
[----:B------:R-:W-:Y:S04]  /*3480*/  LDS R61, [R7+0x24] ;  /* 0x00002400073d7984 */ /* 0x000fe80000000800 */
[----:B------:R-:W1:Y:S04]  /*3490*/  LDS R3, [R11+0x28] ;  /* 0x000028000b037984 */ /* 0x000e680000000800 */
[----:B------:R-:W3:Y:S01]  /*34a0*/  LDS R50, [R6+0xd4] ;  /* 0x0000d40006327984 */ /* 0x000ee20000000800 */
[----:B------:R-:W-:Y:S01]  /*34b0*/  FFMA R52, R39, R52, R69 ;  /* 0x0000003427347223 */ /* 0x000fe20000000045 */
[----:B0-----:R-:W-:-:S02]  /*34c0*/  FFMA R64, R0, R49, R67 ;  /* 0x0000003100407223 */ /* 0x001fc40000000043 */
[----:B------:R-:W-:Y:S01]  /*34d0*/  LDS R39, [R7+0x28] ;  /* 0x0000280007277984 */ /* 0x000fe20000000800 */
[----:B------:R-:W-:-:S03]  /*34e0*/  FFMA R49, R0, R41, R2 ;  /* 0x0000002900317223 */ /* 0x000fc60000000002 */
[----:B------:R-:W0:Y:S04]  /*34f0*/  LDS R2, [R10+0x28] ;  /* 0x000028000a027984 */ /* 0x000e280000000800 */
[----:B------:R-:W2:Y:S01]  /*3500*/  LDS R41, [R7+0x2c] ;  /* 0x00002c0007297984 */ /* 0x000ea20000000800 */
[----:B------:R-:W-:-:S03]  /*3510*/  FFMA R67, R0, R43, R52 ;  /* 0x0000002b00437223 */ /* 0x000fc60000000034 */
[----:B------:R-:W2:Y:S04]  /*3520*/  LDS R52, [R6+0xd8] ;  /* 0x0000d80006347984 */ /* 0x000ea80000000800 */
[----:B------:R-:W2:Y:S01]  /*3530*/  LDS R43, [R7+0x30] ;  /* 0x00003000072b7984 */ /* 0x000ea20000000800 */
[C---:B------:R-:W-:Y:S01]  /*3540*/  FFMA R51, R0.reuse, R51, R62 ;  /* 0x0000003300337223 */ /* 0x040fe2000000003e */
[C---:B-1----:R-:W-:Y:S01]  /*3550*/  FFMA R42, R3.reuse, R42, R64 ;  /* 0x0000002a032a7223 */ /* 0x042fe20000000040 */
[C---:B------:R-:W-:Y:S01]  /*3560*/  FFMA R40, R3.reuse, R40, R49 ;  /* 0x0000002803287223 */ /* 0x040fe20000000031 */
[----:B------:R-:W-:Y:S01]  /*3570*/  FFMA R64, R3, R48, R67 ;  /* 0x0000003003407223 */ /* 0x000fe20000000043 */
[----:B------:R-:W1:Y:S01]  /*3580*/  LDS R49, [R7+0x38] ;  /* 0x0000380007317984 */ /* 0x000e620000000800 */
[----:B------:R-:W-:-:S03]  /*3590*/  FFMA R62, R0, R61, R65 ;  /* 0x0000003d003e7223 */ /* 0x000fc60000000041 */
[----:B------:R-:W4:Y:S01]  /*35a0*/  LDS R67, [R7+0x34] ;  /* 0x0000340007437984 */ /* 0x000f220000000800 */
[----:B---3--:R-:W-:-:S03]  /*35b0*/  FFMA R69, R3, R50, R51 ;  /* 0x0000003203457223 */ /* 0x008fc60000000033 */
[----:B------:R-:W-:Y:S04]  /*35c0*/  LDS R0, [R11+0x3c] ;  /* 0x00003c000b007984 */ /* 0x000fe80000000800 */
[----:B------:R-:W3:Y:S01]  /*35d0*/  LDS R51, [R6+0x12c] ;  /* 0x00012c0006337984 */ /* 0x000ee20000000800 */
[----:B0-----:R-:W-:-:S03]  /*35e0*/  FFMA R48, R2, R39, R42 ;  /* 0x0000002702307223 */ /* 0x001fc6000000002a */
[----:B------:R-:W0:Y:S01]  /*35f0*/  LDS R61, [R6+0x130] ;  /* 0x00013000063d7984 */ /* 0x000e220000000800 */
[----:B--2---:R-:W-:-:S03]  /*3600*/  FFMA R50, R2, R41, R40 ;  /* 0x0000002902327223 */ /* 0x004fc60000000028 */
[----:B------:R-:W2:Y:S01]  /*3610*/  LDS R65, [R6+0x134] ;  /* 0x0001340006417984 */ /* 0x000ea20000000800 */
[----:B------:R-:W-:Y:S01]  /*3620*/  FFMA R52, R3, R52, R62 ;  /* 0x0000003403347223 */ /* 0x000fe2000000003e */
[C---:B------:R-:W-:Y:S02]  /*3630*/  FFMA R62, R2.reuse, R43, R64 ;  /* 0x0000002b023e7223 */ /* 0x040fe40000000040 */
[----:B------:R-:W2:Y:S04]  /*3640*/  LDS R39, [R6+0x13c] ;  /* 0x00013c0006277984 */ /* 0x000ea80000000800 */
[----:B------:R-:W2:Y:S04]  /*3650*/  LDS R64, [R6+0x138] ;  /* 0x0001380006407984 */ /* 0x000ea80000000800 */
[----:B------:R-:W-:Y:S04]  /*3660*/  LDS R3, [R10+0x3c] ;  /* 0x00003c000a037984 */ /* 0x000fe80000000800 */
[----:B------:R-:W2:Y:S04]  /*3670*/  LDS R40, [R7+0x3c] ;  /* 0x00003c0007287984 */ /* 0x000ea80000000800 */
[----:B------:R-:W2:Y:S01]  /*3680*/  LDS R42, [R7+0x40] ;  /* 0x00004000072a7984 */ /* 0x000ea20000000800 */
[C---:B-1----:R-:W-:Y:S01]  /*3690*/  FFMA R66, R2.reuse, R49, R52 ;  /* 0x0000003102427223 */ /* 0x042fe20000000034 */
[----:B----4-:R-:W-:-:S02]  /*36a0*/  FFMA R67, R2, R67, R69 ;  /* 0x0000004302437223 */ /* 0x010fc40000000045 */
[----:B------:R-:W-:Y:S04]  /*36b0*/  LDS R41, [R11+0x50] ;  /* 0x000050000b297984 */ /* 0x000fe80000000800 */
[----:B------:R-:W1:Y:S01]  /*36c0*/  LDS R2, [R6+0x194] ;  /* 0x0001940006027984 */ /* 0x000e620000000800 */
[----:B---3--:R-:W-:-:S03]  /*36d0*/  FFMA R68, R0, R51, R48 ;  /* 0x0000003300447223 */ /* 0x008fc60000000030 */
[----:B------:R-:W3:Y:S04]  /*36e0*/  LDS R43, [R7+0x44] ;  /* 0x00004400072b7984 */ /* 0x000ee80000000800 */
[----:B------:R-:W4:Y:S01]  /*36f0*/  LDS R48, [R7+0x48] ;  /* 0x0000480007307984 */ /* 0x000f220000000800 */
[C---:B0-----:R-:W-:Y:S01]  /*3700*/  FFMA R61, R0.reuse, R61, R50 ;  /* 0x0000003d003d7223 */ /* 0x041fe20000000032 */
[C---:B--2---:R-:W-:Y:S02]  /*3710*/  FFMA R50, R0.reuse, R65, R62 ;  /* 0x0000004100327223 */ /* 0x044fe4000000003e */
[----:B------:R-:W-:Y:S04]  /*3720*/  LDS R52, [R6+0x190] ;  /* 0x0001900006347984 */ /* 0x000fe80000000800 */
[----:B------:R-:W0:Y:S01]  /*3730*/  LDS R62, [R7+0x4c] ;  /* 0x00004c00073e7984 */ /* 0x000e220000000800 */
[C---:B------:R-:W-:Y:S01]  /*3740*/  FFMA R39, R0.reuse, R39, R66 ;  /* 0x0000002700277223 */ /* 0x040fe20000000042 */
[----:B------:R-:W-:-:S02]  /*3750*/  FFMA R49, R0, R64, R67 ;  /* 0x0000004000317223 */ /* 0x000fc40000000043 */
[----:B------:R-:W-:Y:S04]  /*3760*/  LDS R51, [R7+0x50] ;  /* 0x0000500007337984 */ /* 0x000fe80000000800 */
[----:B------:R-:W2:Y:S01]  /*3770*/  LDS R64, [R6+0x19c] ;  /* 0x00019c0006407984 */ /* 0x000ea20000000800 */
[----:B------:R-:W-:-:S03]  /*3780*/  FFMA R66, R3, R40, R68 ;  /* 0x0000002803427223 */ /* 0x000fc60000000044 */
[----:B------:R-:W-:Y:S01]  /*3790*/  LDS R0, [R10+0x50] ;  /* 0x000050000a007984 */ /* 0x000fe20000000800 */
[----:B------:R-:W-:-:S03]  /*37a0*/  FFMA R61, R3, R42, R61 ;  /* 0x0000002a033d7223 */ /* 0x000fc6000000003d */
[----:B------:R-:W2:Y:S04]  /*37b0*/  LDS R40, [R6+0x198] ;  /* 0x0001980006287984 */ /* 0x000ea80000000800 */
[----:B------:R-:W2:Y:S01]  /*37c0*/  LDS R42, [R6+0x1a0] ;  /* 0x0001a000062a7984 */ /* 0x000ea20000000800 */
[----:B-1----:R-:W-:Y:S01]  /*37d0*/  FFMA R69, R41, R2, R61 ;  /* 0x0000000229457223 */ /* 0x002fe2000000003d */
[----:B------:R-:W-:Y:S02]  /*37e0*/  FADD R2, R12, R12 ;  /* 0x0000000c0c027221 */ /* 0x000fe40000000000 */
[----:B------:R-:W1:Y:S01]  /*37f0*/  LDS R67, [R7+0x58] ;  /* 0x0000580007437984 */ /* 0x000e620000000800 */
[----:B---3--:R-:W-:-:S03]  /*3800*/  FFMA R50, R3, R43, R50 ;  /* 0x0000002b03327223 */ /* 0x008fc60000000032 */
[----:B------:R-:W3:Y:S01]  /*3810*/  LDS R43, [R7+0x54] ;  /* 0x00005400072b7984 */ /* 0x000ee20000000800 */
[C---:B----4-:R-:W-:Y:S02]  /*3820*/  FFMA R49, R3.reuse, R48, R49 ;  /* 0x0000003003317223 */ /* 0x050fe40000000031 */
[----:B------:R-:W4:Y:S01]  /*3830*/  MUFU.RCP R48, R2 ;  /* 0x0000000200307308 */ /* 0x000f220000001000 */
[----:B------:R-:W3:Y:S04]  /*3840*/  LDS R65, [R7+0x5c] ;  /* 0x00005c0007417984 */ /* 0x000ee80000000800 */
[----:B------:R-:W3:Y:S01]  /*3850*/  LDS R61, [R7+0x60] ;  /* 0x00006000073d7984 */ /* 0x000ee20000000800 */
[----:B0-----:R-:W-:Y:S01]  /*3860*/  FFMA R39, R3, R62, R39 ;  /* 0x0000003e03277223 */ /* 0x001fe20000000027 */
[C---:B------:R-:W-:Y:S01]  /*3870*/  FFMA R3, R41.reuse, R52, R66 ;  /* 0x0000003429037223 */ /* 0x040fe20000000042 */
[C---:B--2---:R-:W-:Y:S01]  /*3880*/  FFMA R64, R41.reuse, R64, R49 ;  /* 0x0000004029407223 */ /* 0x044fe20000000031 */
[C---:B------:R-:W-:Y:S01]  /*3890*/  FFMA R50, R41.reuse, R40, R50 ;  /* 0x0000002829327223 */ /* 0x040fe20000000032 */
[----:B------:R-:W-:Y:S01]  /*38a0*/  FFMA R52, R41, R42, R39 ;  /* 0x0000002a29347223 */ /* 0x000fe20000000027 */
[----:B------:R-:W-:Y:S01]  /*38b0*/  FMUL R41, R46, R46 ;  /* 0x0000002e2e297220 */ /* 0x000fe20000400000 */
[----:B------:R-:W-:Y:S01]  /*38c0*/  FFMA R39, R0, R51, R3 ;  /* 0x0000003300277223 */ /* 0x000fe20000000003 */
[----:B----4-:R-:W-:-:S02]  /*38d0*/  FFMA R3, -R2, R48, 1 ;  /* 0x3f80000002037423 */ /* 0x010fc40000000130 */
[----:B------:R-:W-:Y:S02]  /*38e0*/  FFMA R40, R44, R44, R41 ;  /* 0x0000002c2c287223 */ /* 0x000fe40000000029 */
[----:B------:R-:W-:Y:S02]  /*38f0*/  FFMA R48, R48, R3, R48 ;  /* 0x0000000330307223 */ /* 0x000fe40000000030 */
[----:B------:R-:W-:Y:S01]  /*3900*/  FFMA R3, R55, R55, R40 ;  /* 0x0000003737037223 */ /* 0x000fe20000000028 */
[----:B------:R-:W-:Y:S06]  /*3910*/  BAR.SYNC.DEFER_BLOCKING 0x0 ;  /* 0x0000000000007b1d */ /* 0x000fec0000010000 */
[----:B------:R-:W0:Y:S01]  /*3920*/  FCHK P0, R3, R2 ;  /* 0x0000000203007302 */ /* 0x000e220000000000 */
[----:B------:R-:W-:Y:S01]  /*3930*/  FFMA R49, R3, R48, RZ ;  /* 0x0000003003317223 */ /* 0x000fe200000000ff */
[----:B-1----:R-:W-:Y:S01]  /*3940*/  FFMA R41, R0, R67, R50 ;  /* 0x0000004300297223 */ /* 0x002fe20000000032 */
[----:B------:R-:W-:Y:S02]  /*3950*/  BSSY.RECONVERGENT B0, `(.L_x_15) ;  /* 0x000000a000007945 */ /* 0x000fe40003800200 */
[----:B------:R-:W-:Y:S01]  /*3960*/  FFMA R50, -R2, R49, R3 ;  /* 0x0000003102327223 */ /* 0x000fe20000000103 */
[C---:B---3--:R-:W-:Y:S01]  /*3970*/  FFMA R40, R0.reuse, R43, R69 ;  /* 0x0000002b00287223 */ /* 0x048fe20000000045 */
[C---:B------:R-:W-:Y:S01]  /*3980*/  FFMA R42, R0.reuse, R65, R64 ;  /* 0x00000041002a7223 */ /* 0x040fe20000000040 */
[----:B------:R-:W-:Y:S01]  /*3990*/  FFMA R43, R0, R61, R52 ;  /* 0x0000003d002b7223 */ /* 0x000fe20000000034 */
[----:B------:R-:W-:Y:S01]  /*39a0*/  FFMA R0, R48, R50, R49 ;  /* 0x0000003230007223 */ /* 0x000fe20000000031 */
[----:B0-----:R-:W-:Y:S06]  /*39b0*/  @!P0 BRA `(.L_x_16) ;  /* 0x00000000000c8947 */ /* 0x001fec0003800000 */
[----:B------:R-:W-:Y:S02]  /*39c0*/  MOV R0, R2 ;  /* 0x0000000200007202 */ /* 0x000fe40000000f00 */
[----:B------:R-:W-:-:S07]  /*39d0*/  MOV R2, 0x39f0 ;  /* 0x000039f000027802 */ /* 0x000fce0000000f00 */
[----:B-----5:R-:W-:Y:S05]  /*39e0*/  CALL.REL.NOINC `($__internal_1_$__cuda_sm3x_div_rn_noftz_f32_slowpath) ;  /* 0x0000002800907944 */ /* 0x020fea0003c00000 */
.L_x_16:
[----:B------:R-:W-:Y:S05]  /*39f0*/  BSYNC.RECONVERGENT B0 ;  /* 0x0000000000007941 */ /* 0x000fea0003800200 */
.L_x_15:
        /* <DEDUP_REMOVED lines=10> */
[----:B------:R-:W-:-:S07]  /*3aa0*/  MOV R48, 0x3ac0 ;  /* 0x00003ac000307802 */ /* 0x000fce0000000f00 */
[----:B------:R-:W-:Y:S05]  /*3ab0*/  CALL.REL.NOINC `($__internal_0_$__cuda_sm20_rcp_rn_f32_slowpath) ;  /* 0x00000024008c7944 */ /* 0x000fea0003c00000 */
[----:B------:R-:W-:Y:S01]  /*3ac0*/  MOV R51, R2 ;  /* 0x0000000200337202 */ /* 0x000fe20000000f00 */
[----:B------:R-:W-:Y:S06]  /*3ad0*/  BRA `(.L_x_19) ;  /* 0x0000000000107947 */ /* 0x000fec0003800000 */
.L_x_18:
[----:B------:R-:W0:Y:S02]  /*3ae0*/  MUFU.RCP R51, R12 ;  /* 0x0000000c00337308 */ /* 0x000e240000001000 */
[----:B0-----:R-:W-:-:S04]  /*3af0*/  FFMA R0, R12, R51, -1 ;  /* 0xbf8000000c007423 */ /* 0x001fc80000000033 */
[----:B------:R-:W-:-:S04]  /*3b00*/  FADD.FTZ R0, -R0, -RZ ;  /* 0x800000ff00007221 */ /* 0x000fc80000010100 */
[----:B------:R-:W-:-:S07]  /*3b10*/  FFMA R51, R51, R0, R51 ;  /* 0x0000000033337223 */ /* 0x000fce0000000033 */
.L_x_19:
[----:B------:R-:W-:Y:S05]  /*3b20*/  BSYNC.RECONVERGENT B0 ;  /* 0x0000000000007941 */ /* 0x000fea0003800200 */
.L_x_17:
[-C--:B------:R-:W-:Y:S01]  /*3b30*/  FMUL R0, R44, R51.reuse ;  /* 0x000000332c007220 */ /* 0x080fe20000400000 */
[-C--:B------:R-:W-:Y:S01]  /*3b40*/  FMUL R2, R46, R51.reuse ;  /* 0x000000332e027220 */ /* 0x080fe20000400000 */
        /* <DEDUP_REMOVED lines=9> */
[C---:B------:R-:W-:Y:S01]  /*3be0*/  FMUL R60, R46.reuse, R0 ;  /* 0x000000002e3c7220 */ /* 0x040fe20000400000 */
[----:B------:R-:W-:Y:S01]  /*3bf0*/  FFMA R52, R59, R48, R52 ;  /* 0x000000303b347223 */ /* 0x000fe20000000034 */
[----:B------:R-:W-:Y:S01]  /*3c00*/  FMUL R56, R49, R2 ;  /* 0x0000000231387220 */ /* 0x000fe20000400000 */
[----:B------:R-:W-:Y:S01]  /*3c10*/  FMUL R3, R23, R50 ;  /* 0x0000003217037220 */ /* 0x000fe20000400000 */
[----:B------:R-:W-:Y:S01]  /*3c20*/  FFMA R50, R46, R2, R61 ;  /* 0x000000022e327223 */ /* 0x000fe2000000003d */
[----:B------:R-:W-:Y:S01]  /*3c30*/  FFMA R52, R58, R67, R52 ;  /* 0x000000433a347223 */ /* 0x000fe20000000034 */
[----:B------:R-:W-:-:S02]  /*3c40*/  FMUL R68, R47, R46 ;  /* 0x0000002e2f447220 */ /* 0x000fc40000400000 */
[----:B------:R0:W-:Y:S01]  /*3c50*/  STS [R8], R3 ;  /* 0x0000000308007388 */ /* 0x0001e20000000800 */
[----:B------:R-:W-:Y:S01]  /*3c60*/  FMUL R69, R23, R52 ;  /* 0x0000003417457220 */ /* 0x000fe20000400000 */
[C---:B------:R-:W-:Y:S01]  /*3c70*/  FMUL R52, R55.reuse, R2 ;  /* 0x0000000237347220 */ /* 0x040fe20000400000 */
[----:B------:R-:W-:Y:S01]  /*3c80*/  FMUL R2, R55, R0 ;  /* 0x0000000037027220 */ /* 0x000fe20000400000 */
[----:B------:R-:W-:Y:S01]  /*3c90*/  FMUL R0, R0, R49 ;  /* 0x0000003100007220 */ /* 0x000fe20000400000 */
[C---:B------:R-:W-:Y:S01]  /*3ca0*/  FMUL R64, R59.reuse, R50 ;  /* 0x000000323b407220 */ /* 0x040fe20000400000 */
[----:B------:R-:W-:Y:S01]  /*3cb0*/  FMUL R66, R59, R52 ;  /* 0x000000343b427220 */ /* 0x000fe20000400000 */
[-C--:B------:R-:W-:Y:S01]  /*3cc0*/  FMUL R49, R49, R51.reuse ;  /* 0x0000003331317220 */ /* 0x080fe20000400000 */
[----:B------:R-:W-:Y:S01]  /*3cd0*/  FMUL R59, R59, R56 ;  /* 0x000000383b3b7220 */ /* 0x000fe20000400000 */
[----:B------:R-:W-:Y:S01]  /*3ce0*/  FFMA R65, R63, R60, R64 ;  /* 0x0000003c3f417223 */ /* 0x000fe20000000040 */
[-C--:B0-----:R-:W-:Y:S01]  /*3cf0*/  FFMA R3, R55, R51.reuse, R61 ;  /* 0x0000003337037223 */ /* 0x081fe2000000003d */
[----:B------:R-:W-:Y:S01]  /*3d00*/  FMUL R51, R46, R51 ;  /* 0x000000332e337220 */ /* 0x000fe20000400000 */
[----:B------:R-:W-:Y:S01]  /*3d10*/  FMUL R46, R53, R46 ;  /* 0x0000002e352e7220 */ /* 0x000fe20000400000 */
[C---:B------:R-:W-:Y:S01]  /*3d20*/  FFMA R64, R63.reuse, R2, R66 ;  /* 0x000000023f407223 */ /* 0x040fe20000000042 */
[----:B------:R-:W-:Y:S01]  /*3d30*/  FFMA R66, R63, R0, R59 ;  /* 0x000000003f427223 */ /* 0x000fe2000000003b */
[-C--:B------:R-:W-:Y:S01]  /*3d40*/  FFMA R63, R57, R44.reuse, R68 ;  /* 0x0000002c393f7223 */ /* 0x080fe20000000044 */
[----:B------:R-:W-:Y:S01]  /*3d50*/  FFMA R59, R45, R44, R46 ;  /* 0x0000002c2d3b7223 */ /* 0x000fe2000000002e */
[C---:B------:R-:W-:Y:S01]  /*3d60*/  FFMA R44, R58.reuse, R51, R65 ;  /* 0x000000333a2c7223 */ /* 0x040fe20000000041 */
[-C--:B------:R-:W-:Y:S01]  /*3d70*/  FMUL R46, R57, R62.reuse ;  /* 0x0000003e392e7220 */ /* 0x080fe20000400000 */
[----:B------:R-:W-:Y:S01]  /*3d80*/  FMUL R62, R45, R62 ;  /* 0x0000003e2d3e7220 */ /* 0x000fe20000400000 */
[----:B------:R0:W-:Y:S01]  /*3d90*/  STS [R8+0x4], R69 ;  /* 0x0000044508007388 */ /* 0x0001e20000000800 */
[----:B------:R-:W-:Y:S01]  /*3da0*/  FMUL R65, R23, R44 ;  /* 0x0000002c17417220 */ /* 0x000fe20000400000 */
[C---:B------:R-:W-:Y:S01]  /*3db0*/  FMUL R44, R47.reuse, R52 ;  /* 0x000000342f2c7220 */ /* 0x040fe20000400000 */
[----:B------:R-:W-:Y:S01]  /*3dc0*/  FFMA R61, R47, R48, R46 ;  /* 0x000000302f3d7223 */ /* 0x000fe2000000002e */
[----:B------:R-:W-:Y:S01]  /*3dd0*/  FMUL R46, R53, R52 ;  /* 0x00000034352e7220 */ /* 0x000fe20000400000 */
[----:B------:R-:W1:Y:S01]  /*3de0*/  S2UR UR5, SR_CgaCtaId ;  /* 0x00000000000579c3 */ /* 0x000e620000008800 */
[----:B------:R-:W-:Y:S01]  /*3df0*/  FFMA R52, R57, R2, R44 ;  /* 0x0000000239347223 */ /* 0x000fe2000000002c */
[----:B------:R2:W-:Y:S01]  /*3e00*/  STS [R8+0x8], R65 ;  /* 0x0000084108007388 */ /* 0x0005e20000000800 */
[----:B------:R-:W-:Y:S01]  /*3e10*/  FFMA R64, R58, R3, R64 ;  /* 0x000000033a407223 */ /* 0x000fe20000000040 */
[----:B0-----:R-:W-:-:S02]  /*3e20*/  FFMA R69, R53, R48, R62 ;  /* 0x0000003035457223 */ /* 0x001fc4000000003e */
[----:B------:R-:W3:Y:S01]  /*3e30*/  LDG.E.CONSTANT R44, desc[UR6][R34.64+0x190] ;  /* 0x00019006222c7981 */ /* 0x000ee2000c1e9900 */
[C---:B------:R-:W-:Y:S01]  /*3e40*/  FMUL R48, R47.reuse, R50 ;  /* 0x000000322f307220 */ /* 0x040fe20000400000 */
[----:B------:R-:W-:Y:S01]  /*3e50*/  FMUL R47, R47, R56 ;  /* 0x000000382f2f7220 */ /* 0x000fe20000400000 */
[C---:B------:R-:W-:Y:S01]  /*3e60*/  FMUL R50, R53.reuse, R50 ;  /* 0x0000003235327220 */ /* 0x040fe20000400000 */
[----:B------:R-:W-:Y:S01]  /*3e70*/  FMUL R53, R53, R56 ;  /* 0x0000003835357220 */ /* 0x000fe20000400000 */
[----:B------:R-:W-:Y:S01]  /*3e80*/  FFMA R2, R45, R2, R46 ;  /* 0x000000022d027223 */ /* 0x000fe2000000002e */
[----:B------:R-:W-:Y:S01]  /*3e90*/  FFMA R56, R57, R0, R47 ;  /* 0x0000000039387223 */ /* 0x000fe2000000002f */
[----:B------:R-:W4:Y:S01]  /*3ea0*/  LDG.E.CONSTANT R46, desc[UR6][R34.64+0x578] ;  /* 0x00057806222e7981 */ /* 0x000f22000c1e9900 */
[C---:B--2---:R-:W-:Y:S01]  /*3eb0*/  FFMA R65, R45.reuse, R60, R50 ;  /* 0x0000003c2d417223 */ /* 0x044fe20000000032 */
[----:B------:R-:W-:Y:S01]  /*3ec0*/  FFMA R0, R45, R0, R53 ;  /* 0x000000002d007223 */ /* 0x000fe20000000035 */
[----:B------:R-:W-:Y:S01]  /*3ed0*/  FFMA R58, R58, R49, R66 ;  /* 0x000000313a3a7223 */ /* 0x000fe20000000042 */
[----:B------:R-:W2:Y:S01]  /*3ee0*/  LDG.E.CONSTANT R45, desc[UR6][R34.64+0x384] ;  /* 0x00038406222d7981 */ /* 0x000ea2000c1e9900 */
[----:B------:R-:W-:Y:S01]  /*3ef0*/  FFMA R48, R57, R60, R48 ;  /* 0x0000003c39307223 */ /* 0x000fe20000000030 */
[----:B------:R-:W-:-:S02]  /*3f00*/  FMUL R64, R23, R64 ;  /* 0x0000004017407220 */ /* 0x000fc40000400000 */
[----:B------:R-:W2:Y:S01]  /*3f10*/  LDG.E.CONSTANT R47, desc[UR6][R34.64+0x76c] ;  /* 0x00076c06222f7981 */ /* 0x000ea2000c1e9900 */
[C---:B------:R-:W-:Y:S01]  /*3f20*/  FFMA R60, R54.reuse, R55, R63 ;  /* 0x00000037363c7223 */ /* 0x040fe2000000003f */
[----:B------:R-:W-:Y:S01]  /*3f30*/  FFMA R62, R54, R67, R61 ;  /* 0x00000043363e7223 */ /* 0x000fe2000000003d */
[----:B------:R-:W-:Y:S01]  /*3f40*/  FFMA R50, R24, R55, R59 ;  /* 0x0000003718327223 */ /* 0x000fe2000000003b */
[C---:B------:R-:W-:Y:S01]  /*3f50*/  FMUL R55, R23.reuse, R58 ;  /* 0x0000003a17377220 */ /* 0x040fe20000400000 */
[C---:B------:R-:W-:Y:S01]  /*3f60*/  FMUL R60, R23.reuse, R60 ;  /* 0x0000003c173c7220 */ /* 0x040fe20000400000 */
[C---:B------:R-:W-:Y:S01]  /*3f70*/  FFMA R56, R54.reuse, R49, R56 ;  /* 0x0000003136387223 */ /* 0x040fe20000000038 */
[C---:B------:R-:W-:Y:S01]  /*3f80*/  FMUL R62, R23.reuse, R62 ;  /* 0x0000003e173e7220 */ /* 0x040fe20000400000 */
[----:B------:R-:W-:Y:S01]  /*3f90*/  STS [R8+0xc], R64 ;  /* 0x00000c4008007388 */ /* 0x000fe20000000800 */
[C---:B------:R-:W-:Y:S01]  /*3fa0*/  FFMA R48, R54.reuse, R51, R48 ;  /* 0x0000003336307223 */ /* 0x040fe20000000030 */
[----:B------:R-:W-:Y:S01]  /*3fb0*/  FFMA R52, R54, R3, R52 ;  /* 0x0000000336347223 */ /* 0x000fe20000000034 */
[----:B------:R-:W-:Y:S01]  /*3fc0*/  FMUL R68, R23, R56 ;  /* 0x0000003817447220 */ /* 0x000fe20000400000 */
[----:B------:R0:W-:Y:S04]  /*3fd0*/  STS [R8+0x10], R55 ;  /* 0x0000103708007388 */ /* 0x0001e80000000800 */
[----:B------:R0:W5:Y:S04]  /*3fe0*/  LDG.E.CONSTANT R53, desc[UR6][R34.64+0x960] ;  /* 0x0009600622357981 */ /* 0x000168000c1e9900 */
[----:B------:R1:W-:Y:S04]  /*3ff0*/  STS [R9], R60 ;  /* 0x0000003c09007388 */ /* 0x0003e80000000800 */
[----:B------:R1:W-:Y:S04]  /*4000*/  STS [R9+0x4], R62 ;  /* 0x0000043e09007388 */ /* 0x0003e80000000800 */
[----:B------:R1:W5:Y:S04]  /*4010*/  LDG.E.CONSTANT R35, desc[UR6][R32.64+0x1324] ;  /* 0x0013240620237981 */ /* 0x000368000c1e9900 */
[----:B------:R1:W5:Y:S04]  /*4020*/  LDG.E.CONSTANT R34, desc[UR6][R32.64+0x190] ;  /* 0x0001900620227981 */ /* 0x000368000c1e9900 */
[----:B0-----:R0:W5:Y:S04]  /*4030*/  LDG.E.CONSTANT R55, desc[UR6][R32.64+0x76c] ;  /* 0x00076c0620377981 */ /* 0x001168000c1e9900 */
[----:B------:R0:W5:Y:S04]  /*4040*/  LDG.E.CONSTANT R54, desc[UR6][R32.64+0xd48] ;  /* 0x000d480620367981 */ /* 0x000168000c1e9900 */
[----:B------:R0:W5:Y:S04]  /*4050*/  LDG.E.CONSTANT R56, desc[UR6][R32.64+0x384] ;  /* 0x0003840620387981 */ /* 0x000168000c1e9900 */
[----:B------:R0:W5:Y:S04]  /*4060*/  LDG.E.CONSTANT R57, desc[UR6][R32.64+0x960] ;  /* 0x0009600620397981 */ /* 0x000168000c1e9900 */
[----:B------:R0:W5:Y:S04]  /*4070*/  LDG.E.CONSTANT R58, desc[UR6][R32.64+0xf3c] ;  /* 0x000f3c06203a7981 */ /* 0x000168000c1e9900 */
[----:B-1----:R0:W5:Y:S04]  /*4080*/  LDG.E.CONSTANT R60, desc[UR6][R32.64+0x578] ;  /* 0x00057806203c7981 */ /* 0x002168000c1e9900 */
[----:B------:R0:W5:Y:S04]  /*4090*/  LDG.E.CONSTANT R59, desc[UR6][R32.64+0xb54] ;  /* 0x000b5406203b7981 */ /* 0x000168000c1e9900 */
[----:B------:R0:W5:Y:S04]  /*40a0*/  LDG.E.CONSTANT R62, desc[UR6][R32.64+0x1130] ;  /* 0x00113006203e7981 */ /* 0x000168000c1e9900 */
[----:B------:R0:W5:Y:S01]  /*40b0*/  LDG.E.CONSTANT R63, desc[UR6][R32.64+0x1af4] ;  /* 0x001af406203f7981 */ /* 0x000162000c1e9900 */
[----:B------:R-:W-:-:S02]  /*40c0*/  UMOV UR4, 0x400 ;  /* 0x0000040000047882 */ /* 0x000fc40000000000 */
[----:B------:R-:W-:Y:S01]  /*40d0*/  ULEA UR4, UR5, UR4, 0x18 ;  /* 0x0000000405047291 */ /* 0x000fe2000f8ec0ff */
[C---:B------:R-:W-:Y:S01]  /*40e0*/  FMUL R48, R23.reuse, R48 ;  /* 0x0000003017307220 */ /* 0x040fe20000400000 */
[----:B------:R-:W-:Y:S01]  /*40f0*/  FMUL R66, R23, R52 ;  /* 0x0000003417427220 */ /* 0x000fe20000400000 */
[----:B------:R1:W-:Y:S04]  /*4100*/  STS [R9+0x10], R68 ;  /* 0x0000104409007388 */ /* 0x0003e80000000800 */
[----:B------:R-:W-:Y:S04]  /*4110*/  STS [R9+0x8], R48 ;  /* 0x0000083009007388 */ /* 0x000fe80000000800 */
[----:B------:R0:W-:Y:S04]  /*4120*/  STS [R9+0xc], R66 ;  /* 0x00000c4209007388 */ /* 0x0001e80000000800 */
[----:B------:R-:W0:Y:S01]  /*4130*/  LDS R52, [UR4+0xc] ;  /* 0x00000c04ff347984 */ /* 0x000e220008000800 */
[----:B-1----:R-:W-:-:S03]  /*4140*/  FFMA R68, R24, R3, R2 ;  /* 0x0000000318447223 */ /* 0x002fc60000000002 */
[----:B------:R-:W-:Y:S04]  /*4150*/  LDS R61, [UR4+0x20] ;  /* 0x00002004ff3d7984 */ /* 0x000fe80008000800 */
[----:B------:R-:W1:Y:S04]  /*4160*/  LDS R48, [UR4+0x34] ;  /* 0x00003404ff307984 */ /* 0x000e680008000800 */
[----:B------:R-:W1:Y:S04]  /*4170*/  LDS R2, [UR4+0x48] ;  /* 0x00004804ff027984 */ /* 0x000e680008000800 */
[----:B------:R-:W1:Y:S01]  /*4180*/  LDS R3, [UR4+0x5c] ;  /* 0x00005c04ff037984 */ /* 0x000e620008000800 */
[C---:B------:R-:W-:Y:S01]  /*4190*/  FFMA R64, R24.reuse, R67, R69 ;  /* 0x0000004318407223 */ /* 0x040fe20000000045 */
[C---:B0-----:R-:W-:Y:S01]  /*41a0*/  FFMA R66, R24.reuse, R51, R65 ;  /* 0x0000003318427223 */ /* 0x041fe20000000041 */
[----:B------:R-:W-:Y:S01]  /*41b0*/  FFMA R0, R24, R49, R0 ;  /* 0x0000003118007223 */ /* 0x000fe20000000000 */
[----:B------:R-:W-:Y:S01]  /*41c0*/  BAR.SYNC.DEFER_BLOCKING 0x0 ;  /* 0x0000000000007b1d */ /* 0x000fe20000010000 */
[C---:B------:R-:W-:Y:S01]  /*41d0*/  FMUL R50, R23.reuse, R50 ;  /* 0x0000003217327220 */ /* 0x040fe20000400000 */
[C---:B------:R-:W-:Y:S01]  /*41e0*/  FMUL R51, R23.reuse, R64 ;  /* 0x0000004017337220 */ /* 0x040fe20000400000 */
[C---:B------:R-:W-:Y:S01]  /*41f0*/  FMUL R24, R23.reuse, R66 ;  /* 0x0000004217187220 */ /* 0x040fe20000400000 */
[C---:B------:R-:W-:Y:S01]  /*4200*/  FMUL R49, R23.reuse, R68 ;  /* 0x0000004417317220 */ /* 0x040fe20000400000 */
[C---:B------:R-:W-:Y:S01]  /*4210*/  FMUL R0, R23.reuse, R0 ;  /* 0x0000000017007220 */ /* 0x040fe20000400000 */
[----:B------:R-:W-:Y:S01]  /*4220*/  FMUL R12, R23, R12 ;  /* 0x0000000c170c7220 */ /* 0x000fe20000400000 */
[----:B------:R-:W0:Y:S01]  /*4230*/  LDCU UR4, c[0x0][0x398] ;  /* 0x00007300ff0477ac */ /* 0x000e220008000800 */
[-C--:B------:R-:W-:Y:S01]  /*4240*/  FFMA R13, R50, R52.reuse, R13 ;  /* 0x00000034320d7223 */ /* 0x080fe2000000000d */
[-C--:B------:R-:W-:Y:S01]  /*4250*/  FFMA R14, R51, R52.reuse, R14 ;  /* 0x00000034330e7223 */ /* 0x080fe2000000000e */
[-C--:B------:R-:W-:Y:S01]  /*4260*/  FFMA R15, R24, R52.reuse, R15 ;  /* 0x00000034180f7223 */ /* 0x080fe2000000000f */
[-C--:B------:R-:W-:Y:S01]  /*4270*/  FFMA R16, R49, R52.reuse, R16 ;  /* 0x0000003431107223 */ /* 0x080fe20000000010 */
[----:B------:R-:W-:Y:S01]  /*4280*/  FFMA R17, R0, R52, R17 ;  /* 0x0000003400117223 */ /* 0x000fe20000000011 */
[----:B------:R-:W-:Y:S04]  /*4290*/  LDS R23, [R6] ;  /* 0x0000000006177984 */ /* 0x000fe80000000800 */
[----:B------:R-:W0:Y:S01]  /*42a0*/  LDS R52, [R11] ;  /* 0x000000000b347984 */ /* 0x000e220000000800 */
[-C--:B-1----:R-:W-:Y:S01]  /*42b0*/  FFMA R39, R50, R48.reuse, R39 ;  /* 0x0000003032277223 */ /* 0x082fe20000000027 */
[-C--:B------:R-:W-:Y:S01]  /*42c0*/  FFMA R40, R51, R48.reuse, R40 ;  /* 0x0000003033287223 */ /* 0x080fe20000000028 */
[-C--:B------:R-:W-:Y:S01]  /*42d0*/  FFMA R41, R24, R48.reuse, R41 ;  /* 0x0000003018297223 */ /* 0x080fe20000000029 */
[-C--:B------:R-:W-:Y:S01]  /*42e0*/  FFMA R42, R49, R48.reuse, R42 ;  /* 0x00000030312a7223 */ /* 0x080fe2000000002a */
[----:B------:R-:W-:Y:S01]  /*42f0*/  FFMA R43, R0, R48, R43 ;  /* 0x00000030002b7223 */ /* 0x000fe2000000002b */
[----:B------:R-:W-:Y:S01]  /*4300*/  LDS R69, [R6+0xc] ;  /* 0x00000c0006457984 */ /* 0x000fe20000000800 */
[-C--:B------:R-:W-:Y:S01]  /*4310*/  FFMA R18, R50, R61.reuse, R18 ;  /* 0x0000003d32127223 */ /* 0x080fe20000000012 */
[----:B------:R-:W-:-:S02]  /*4320*/  FFMA R19, R51, R61, R19 ;  /* 0x0000003d33137223 */ /* 0x000fc40000000013 */
[----:B------:R-:W1:Y:S01]  /*4330*/  LDS R48, [R6+0x4] ;  /* 0x0000040006307984 */ /* 0x000e620000000800 */
[-C--:B------:R-:W-:Y:S01]  /*4340*/  FFMA R20, R24, R61.reuse, R20 ;  /* 0x0000003d18147223 */ /* 0x080fe20000000014 */
[-C--:B------:R-:W-:Y:S01]  /*4350*/  FFMA R21, R49, R61.reuse, R21 ;  /* 0x0000003d31157223 */ /* 0x080fe20000000015 */
[----:B------:R-:W-:Y:S01]  /*4360*/  FFMA R22, R0, R61, R22 ;  /* 0x0000003d00167223 */ /* 0x000fe20000000016 */
[-C--:B------:R-:W-:Y:S01]  /*4370*/  FFMA R25, R50, R2.reuse, R25 ;  /* 0x0000000232197223 */ /* 0x080fe20000000019 */
[-C--:B------:R-:W-:Y:S01]  /*4380*/  FFMA R61, R51, R2.reuse, R26 ;  /* 0x00000002333d7223 */ /* 0x080fe2000000001a */
[-C--:B------:R-:W-:Y:S01]  /*4390*/  FFMA R27, R24, R2.reuse, R27 ;  /* 0x00000002181b7223 */ /* 0x080fe2000000001b */
[-C--:B------:R-:W-:Y:S01]  /*43a0*/  FFMA R65, R49, R2.reuse, R28 ;  /* 0x0000000231417223 */ /* 0x080fe2000000001c */
[----:B------:R-:W-:Y:S01]  /*43b0*/  FFMA R29, R0, R2, R29 ;  /* 0x00000002001d7223 */ /* 0x000fe2000000001d */
[-C--:B------:R-:W-:Y:S01]  /*43c0*/  FFMA R31, R51, R3.reuse, R31 ;  /* 0x00000003331f7223 */ /* 0x080fe2000000001f */
[----:B------:R-:W-:Y:S04]  /*43d0*/  LDS R2, [R10] ;  /* 0x000000000a027984 */ /* 0x000fe80000000800 */
[----:B------:R-:W1:Y:S04]  /*43e0*/  LDS R51, [R7+0x4] ;  /* 0x0000040007337984 */ /* 0x000e680000000800 */
[----:B------:R-:W1:Y:S04]  /*43f0*/  LDS R28, [R6+0x8] ;  /* 0x00000800061c7984 */ /* 0x000e680000000800 */
[----:B------:R-:W1:Y:S04]  /*4400*/  LDS R26, [R6+0x10] ;  /* 0x00001000061a7984 */ /* 0x000e680000000800 */
[----:B------:R-:W1:Y:S01]  /*4410*/  LDS R67, [R7] ;  /* 0x0000000007437984 */ /* 0x000e620000000800 */
[-C--:B------:R-:W-:Y:S01]  /*4420*/  FFMA R30, R50, R3.reuse, R30 ;  /* 0x00000003321e7223 */ /* 0x080fe2000000001e */
[-C--:B------:R-:W-:Y:S01]  /*4430*/  FFMA R37, R49, R3.reuse, R37 ;  /* 0x0000000331257223 */ /* 0x080fe20000000025 */
[----:B------:R-:W-:Y:S01]  /*4440*/  FFMA R38, R0, R3, R38 ;  /* 0x0000000300267223 */ /* 0x000fe20000000026 */
[----:B0-----:R-:W-:Y:S01]  /*4450*/  FFMA R12, -R12, UR4, R65 ;  /* 0x000000040c0c7c23 */ /* 0x001fe20008000141 */
[----:B------:R-:W-:Y:S01]  /*4460*/  FFMA R50, R52, R23, R25 ;  /* 0x0000001734327223 */ /* 0x000fe20000000019 */
[----:B------:R-:W-:Y:S01]  /*4470*/  FFMA R36, R24, R3, R36 ;  /* 0x0000000318247223 */ /* 0x000fe20000000024 */
[----:B------:R-:W0:Y:S04]  /*4480*/  LDS R65, [R7+0x8] ;  /* 0x0000080007417984 */ /* 0x000e280000000800 */
[----:B------:R-:W0:Y:S04]  /*4490*/  LDS R49, [R7+0xc] ;  /* 0x00000c0007317984 */ /* 0x000e280000000800 */
[----:B------:R-:W0:Y:S04]  /*44a0*/  LDS R25, [R7+0x10] ;  /* 0x0000100007197984 */ /* 0x000e280000000800 */
[----:B------:R-:W-:Y:S04]  /*44b0*/  LDS R0, [R11+0x14] ;  /* 0x000014000b007984 */ /* 0x000fe80000000800 */
[----:B------:R-:W0:Y:S04]  /*44c0*/  LDS R23, [R6+0x64] ;  /* 0x0000640006177984 */ /* 0x000e280000000800 */
[----:B------:R-:W0:Y:S01]  /*44d0*/  LDS R3, [R6+0x68] ;  /* 0x0000680006037984 */ /* 0x000e220000000800 */
[C---:B-1----:R-:W-:Y:S01]  /*44e0*/  FFMA R64, R52.reuse, R48, R61 ;  /* 0x0000003034407223 */ /* 0x042fe2000000003d */
[----:B------:R-:W-:-:S02]  /*44f0*/  FFMA R24, R52, R69, R12 ;  /* 0x0000004534187223 */ /* 0x000fc4000000000c */
[----:B------:R-:W-:Y:S01]  /*4500*/  LDS R61, [R6+0x70] ;  /* 0x00007000063d7984 */ /* 0x000fe20000000800 */
[----:B------:R-:W-:Y:S01]  /*4510*/  FFMA R64, R2, R51, R64 ;  /* 0x0000003302407223 */ /* 0x000fe20000000040 */
[C---:B------:R-:W-:Y:S02]  /*4520*/  FFMA R28, R52.reuse, R28, R27 ;  /* 0x0000001c341c7223 */ /* 0x040fe4000000001b */
[----:B------:R-:W1:Y:S01]  /*4530*/  LDS R51, [R6+0x6c] ;  /* 0x00006c0006337984 */ /* 0x000e620000000800 */
[----:B------:R-:W-:-:S03]  /*4540*/  FFMA R26, R52, R26, R29 ;  /* 0x0000001a341a7223 */ /* 0x000fc6000000001d */
[----:B------:R-:W1:Y:S01]  /*4550*/  LDS R27, [R6+0x74] ;  /* 0x00007400061b7984 */ /* 0x000e620000000800 */
[----:B------:R-:W-:-:S03]  /*4560*/  FFMA R48, R2, R67, R50 ;  /* 0x0000004302307223 */ /* 0x000fc60000000032 */
[----:B------:R-:W-:Y:S04]  /*4570*/  LDS R12, [R10+0x14] ;  /* 0x000014000a0c7984 */ /* 0x000fe80000000800 */
[----:B------:R-:W1:Y:S04]  /*4580*/  LDS R29, [R7+0x18] ;  /* 0x00001800071d7984 */ /* 0x000e680000000800 */
[----:B------:R-:W1:Y:S04]  /*4590*/  LDS R67, [R7+0x14] ;  /* 0x0000140007437984 */ /* 0x000e680000000800 */
[----:B------:R-:W1:Y:S01]  /*45a0*/  LDS R69, [R7+0x1c] ;  /* 0x00001c0007457984 */ /* 0x000e620000000800 */
[C---:B0-----:R-:W-:Y:S01]  /*45b0*/  FFMA R28, R2.reuse, R65, R28 ;  /* 0x00000041021c7223 */ /* 0x041fe2000000001c */
[C---:B------:R-:W-:Y:S01]  /*45c0*/  FFMA R24, R2.reuse, R49, R24 ;  /* 0x0000003102187223 */ /* 0x040fe20000000018 */
[----:B------:R-:W-:Y:S01]  /*45d0*/  FFMA R26, R2, R25, R26 ;  /* 0x00000019021a7223 */ /* 0x000fe2000000001a */
[----:B------:R-:W-:Y:S01]  /*45e0*/  LDS R65, [R6+0xcc] ;  /* 0x0000cc0006417984 */ /* 0x000fe20000000800 */
[----:B------:R-:W-:-:S03]  /*45f0*/  FFMA R48, R0, R23, R48 ;  /* 0x0000001700307223 */ /* 0x000fc60000000030 */
[----:B------:R-:W-:Y:S01]  /*4600*/  LDS R2, [R11+0x28] ;  /* 0x000028000b027984 */ /* 0x000fe20000000800 */
[----:B------:R-:W-:-:S03]  /*4610*/  FFMA R64, R0, R3, R64 ;  /* 0x0000000300407223 */ /* 0x000fc60000000040 */
[----:B------:R-:W0:Y:S04]  /*4620*/  LDS R23, [R6+0xc8] ;  /* 0x0000c80006177984 */ /* 0x000e280000000800 */
[----:B------:R-:W3:Y:S04]  /*4630*/  LDS R3, [R7+0x24] ;  /* 0x0000240007037984 */ /* 0x000ee80000000800 */
[----:B------:R-:W4:Y:S04]  /*4640*/  LDS R25, [R7+0x20] ;  /* 0x0000200007197984 */ /* 0x000f280000000800 */
[----:B------:R-:W4:Y:S01]  /*4650*/  LDS R49, [R6+0xd0] ;  /* 0x0000d00006317984 */ /* 0x000f220000000800 */
[C---:B-1----:R-:W-:Y:S01]  /*4660*/  FFMA R50, R0.reuse, R51, R28 ;  /* 0x0000003300327223 */ /* 0x042fe2000000001c */
[C---:B------:R-:W-:Y:S01]  /*4670*/  FFMA R24, R0.reuse, R61, R24 ;  /* 0x0000003d00187223 */ /* 0x040fe20000000018 */
[----:B------:R-:W-:Y:S01]  /*4680*/  FFMA R26, R0, R27, R26 ;  /* 0x0000001b001a7223 */ /* 0x000fe2000000001a */
[----:B------:R-:W-:Y:S01]  /*4690*/  LDS R51, [R7+0x30] ;  /* 0x0000300007337984 */ /* 0x000fe20000000800 */
[----:B------:R-:W-:-:S03]  /*46a0*/  FFMA R28, R12, R29, R64 ;  /* 0x0000001d0c1c7223 */ /* 0x000fc60000000040 */
[----:B------:R-:W-:Y:S04]  /*46b0*/  LDS R0, [R10+0x28] ;  /* 0x000028000a007984 */ /* 0x000fe80000000800 */
[----:B------:R-:W1:Y:S01]  /*46c0*/  LDS R29, [R7+0x2c] ;  /* 0x00002c00071d7984 */ /* 0x000e620000000800 */
[C---:B------:R-:W-:Y:S01]  /*46d0*/  FFMA R48, R12.reuse, R67, R48 ;  /* 0x000000430c307223 */ /* 0x040fe20000000030 */
[----:B------:R-:W-:Y:S02]  /*46e0*/  FFMA R52, R12, R69, R50 ;  /* 0x000000450c347223 */ /* 0x000fe40000000032 */
[----:B------:R-:W2:Y:S04]  /*46f0*/  LDS R67, [R6+0xd4] ;  /* 0x0000d40006437984 */ /* 0x000ea80000000800 */
[----:B------:R-:W2:Y:S04]  /*4700*/  LDS R69, [R6+0xd8] ;  /* 0x0000d80006457984 */ /* 0x000ea80000000800 */
[----:B------:R-:W2:Y:S04]  /*4710*/  LDS R27, [R7+0x28] ;  /* 0x00002800071b7984 */ /* 0x000ea80000000800 */
[----:B------:R-:W2:Y:S01]  /*4720*/  LDS R61, [R7+0x34] ;  /* 0x00003400073d7984 */ /* 0x000ea20000000800 */
[C---:B0-----:R-:W-:Y:S01]  /*4730*/  FFMA R23, R2.reuse, R23, R48 ;  /* 0x0000001702177223 */ /* 0x041fe20000000030 */
[----:B------:R-:W-:Y:S01]  /*4740*/  FFMA R48, R2, R65, R28 ;  /* 0x0000004102307223 */ /* 0x000fe2000000001c */
[C---:B---3--:R-:W-:Y:S01]  /*4750*/  FFMA R50, R12.reuse, R3, R26 ;  /* 0x000000030c327223 */ /* 0x048fe2000000001a */
[----:B------:R-:W-:Y:S01]  /*4760*/  LDS R28, [R6+0x12c] ;  /* 0x00012c00061c7984 */ /* 0x000fe20000000800 */
[----:B----4-:R-:W-:-:S03]  /*4770*/  FFMA R25, R12, R25, R24 ;  /* 0x000000190c197223 */ /* 0x010fc60000000018 */
[----:B------:R-:W0:Y:S01]  /*4780*/  LDS R3, [R11+0x3c] ;  /* 0x00003c000b037984 */ /* 0x000e220000000800 */
[----:B------:R-:W-:-:S03]  /*4790*/  FFMA R64, R2, R49, R52 ;  /* 0x0000003102407223 */ /* 0x000fc60000000034 */
[----:B------:R-:W3:Y:S04]  /*47a0*/  LDS R26, [R6+0x130] ;  /* 0x00013000061a7984 */ /* 0x000ee80000000800 */
[----:B------:R-:W4:Y:S04]  /*47b0*/  LDS R49, [R7+0x38] ;  /* 0x0000380007317984 */ /* 0x000f280000000800 */
[----:B------:R-:W4:Y:S04]  /*47c0*/  LDS R24, [R6+0x134] ;  /* 0x0001340006187984 */ /* 0x000f280000000800 */
[----:B------:R-:W4:Y:S01]  /*47d0*/  LDS R12, [R6+0x138] ;  /* 0x00013800060c7984 */ /* 0x000f220000000800 */
[----:B-1----:R-:W-:-:S03]  /*47e0*/  FFMA R29, R0, R29, R48 ;  /* 0x0000001d001d7223 */ /* 0x002fc60000000030 */
[----:B------:R-:W1:Y:S01]  /*47f0*/  LDS R48, [R6+0x13c] ;  /* 0x00013c0006307984 */ /* 0x000e620000000800 */
[C---:B--2---:R-:W-:Y:S01]  /*4800*/  FFMA R66, R2.reuse, R67, R25 ;  /* 0x0000004302427223 */ /* 0x044fe20000000019 */
[----:B------:R-:W-:Y:S02]  /*4810*/  FFMA R65, R2, R69, R50 ;  /* 0x0000004502417223 */ /* 0x000fe40000000032 */
[----:B------:R-:W-:Y:S01]  /*4820*/  LDS R67, [R7+0x40] ;  /* 0x0000400007437984 */ /* 0x000fe20000000800 */
[----:B------:R-:W-:-:S03]  /*4830*/  FFMA R52, R0, R27, R23 ;  /* 0x0000001b00347223 */ /* 0x000fc60000000017 */
[----:B------:R-:W-:Y:S04]  /*4840*/  LDS R2, [R10+0x3c] ;  /* 0x00003c000a027984 */ /* 0x000fe80000000800 */
[----:B------:R-:W2:Y:S04]  /*4850*/  LDS R23, [R7+0x4c] ;  /* 0x00004c0007177984 */ /* 0x000ea80000000800 */
[----:B------:R-:W2:Y:S04]  /*4860*/  LDS R69, [R7+0x3c] ;  /* 0x00003c0007457984 */ /* 0x000ea80000000800 */
[----:B------:R-:W2:Y:S01]  /*4870*/  LDS R25, [R7+0x48] ;  /* 0x0000480007197984 */ /* 0x000ea20000000800 */
[C---:B------:R-:W-:Y:S01]  /*4880*/  FFMA R51, R0.reuse, R51, R64 ;  /* 0x0000003300337223 */ /* 0x040fe20000000040 */
[----:B------:R-:W-:-:S02]  /*4890*/  FFMA R61, R0, R61, R66 ;  /* 0x0000003d003d7223 */ /* 0x000fc40000000042 */
[----:B------:R-:W2:Y:S01]  /*48a0*/  LDS R27, [R7+0x44] ;  /* 0x00004400071b7984 */ /* 0x000ea20000000800 */
[C---:B0-----:R-:W-:Y:S01]  /*48b0*/  FFMA R28, R3.reuse, R28, R52 ;  /* 0x0000001c031c7223 */ /* 0x041fe20000000034 */
[C---:B---3--:R-:W-:Y:S01]  /*48c0*/  FFMA R26, R3.reuse, R26, R29 ;  /* 0x0000001a031a7223 */ /* 0x048fe2000000001d */
[----:B----4-:R-:W-:Y:S01]  /*48d0*/  FFMA R50, R0, R49, R65 ;  /* 0x0000003100327223 */ /* 0x010fe20000000041 */
[----:B------:R-:W-:Y:S01]  /*48e0*/  LDS R29, [R6+0x1a0] ;  /* 0x0001a000061d7984 */ /* 0x000fe20000000800 */
[----:B------:R-:W-:-:S03]  /*48f0*/  FFMA R52, R3, R24, R51 ;  /* 0x0000001803347223 */ /* 0x000fc60000000033 */
[----:B------:R-:W0:Y:S01]  /*4900*/  LDS R0, [R11+0x50] ;  /* 0x000050000b007984 */ /* 0x000e220000000800 */
[----:B------:R-:W-:-:S03]  /*4910*/  FFMA R12, R3, R12, R61 ;  /* 0x0000000c030c7223 */ /* 0x000fc6000000003d */
[----:B------:R-:W3:Y:S04]  /*4920*/  LDS R65, [R6+0x190] ;  /* 0x0001900006417984 */ /* 0x000ee80000000800 */
[----:B------:R-:W4:Y:S04]  /*4930*/  LDS R61, [R6+0x194] ;  /* 0x00019400063d7984 */ /* 0x000f280000000800 */
[----:B------:R-:W4:Y:S04]  /*4940*/  LDS R51, [R6+0x198] ;  /* 0x0001980006337984 */ /* 0x000f280000000800 */
[----:B------:R-:W4:Y:S01]  /*4950*/  LDS R49, [R6+0x19c] ;  /* 0x00019c0006317984 */ /* 0x000f220000000800 */
[----:B-1----:R-:W-:-:S03]  /*4960*/  FFMA R48, R3, R48, R50 ;  /* 0x0000003003307223 */ /* 0x002fc60000000032 */
[----:B------:R-:W-:Y:S01]  /*4970*/  LDS R50, [R7+0x50] ;  /* 0x0000500007327984 */ /* 0x000fe20000000800 */
[----:B--2---:R-:W-:-:S03]  /*4980*/  FFMA R68, R2, R23, R48 ;  /* 0x0000001702447223 */ /* 0x004fc60000000030 */
[----:B------:R-:W1:Y:S01]  /*4990*/  LDS R23, [R10+0x50] ;  /* 0x000050000a177984 */ /* 0x000e620000000800 */
[C---:B------:R-:W-:Y:S01]  /*49a0*/  FFMA R69, R2.reuse, R69, R28 ;  /* 0x0000004502457223 */ /* 0x040fe2000000001c */
[C---:B------:R-:W-:Y:S01]  /*49b0*/  FFMA R24, R2.reuse, R67, R26 ;  /* 0x0000004302187223 */ /* 0x040fe2000000001a */
[C---:B------:R-:W-:Y:S01]  /*49c0*/  FFMA R64, R2.reuse, R25, R12 ;  /* 0x0000001902407223 */ /* 0x040fe2000000000c */
[----:B------:R-:W2:Y:S04]  /*49d0*/  LDS R26, [R7+0x54] ;  /* 0x00005400071a7984 */ /* 0x000ea80000000800 */
[----:B------:R-:W2:Y:S01]  /*49e0*/  LDS R48, [R7+0x58] ;  /* 0x0000580007307984 */ /* 0x000ea20000000800 */
[----:B------:R-:W-:-:S03]  /*49f0*/  FFMA R52, R2, R27, R52 ;  /* 0x0000001b02347223 */ /* 0x000fc60000000034 */
[----:B------:R-:W2:Y:S01]  /*4a00*/  LDS R28, [R7+0x5c] ;  /* 0x00005c00071c7984 */ /* 0x000ea20000000800 */
[----:B------:R-:W-:-:S03]  /*4a10*/  FADD R2, R44, R44 ;  /* 0x0000002c2c027221 */ /* 0x000fc60000000000 */
[----:B------:R-:W2:Y:S01]  /*4a20*/  LDS R12, [R7+0x60] ;  /* 0x00006000070c7984 */ /* 0x000ea20000000800 */
[----:B------:R-:W1:Y:S01]  /*4a30*/  MUFU.RCP R25, R2 ;  /* 0x0000000200197308 */ /* 0x000e620000001000 */
[C---:B0-----:R-:W-:Y:S01]  /*4a40*/  FFMA R29, R0.reuse, R29, R68 ;  /* 0x0000001d001d7223 */ /* 0x041fe20000000044 */
[C---:B---3--:R-:W-:Y:S01]  /*4a50*/  FFMA R66, R0.reuse, R65, R69 ;  /* 0x0000004100427223 */ /* 0x048fe20000000045 */
[C---:B----4-:R-:W-:Y:S01]  /*4a60*/  FFMA R61, R0.reuse, R61, R24 ;  /* 0x0000003d003d7223 */ /* 0x050fe20000000018 */
[C---:B------:R-:W-:Y:S01]  /*4a70*/  FFMA R51, R0.reuse, R51, R52 ;  /* 0x0000003300337223 */ /* 0x040fe20000000034 */
[----:B------:R-:W-:Y:S01]  /*4a80*/  FFMA R49, R0, R49, R64 ;  /* 0x0000003100317223 */ /* 0x000fe20000000040 */
[----:B------:R-:W-:-:S04]  /*4a90*/  FMUL R0, R46, R46 ;  /* 0x0000002e2e007220 */ /* 0x000fc80000400000 */
[----:B------:R-:W-:-:S04]  /*4aa0*/  FFMA R0, R45, R45, R0 ;  /* 0x0000002d2d007223 */ /* 0x000fc80000000000 */
[----:B------:R-:W-:Y:S01]  /*4ab0*/  FFMA R3, R47, R47, R0 ;  /* 0x0000002f2f037223 */ /* 0x000fe20000000000 */
[----:B-1----:R-:W-:Y:S01]  /*4ac0*/  FFMA R24, -R2, R25, 1 ;  /* 0x3f80000002187423 */ /* 0x002fe20000000119 */
[----:B------:R-:W-:Y:S06]  /*4ad0*/  BAR.SYNC.DEFER_BLOCKING 0x0 ;  /* 0x0000000000007b1d */ /* 0x000fec0000010000 */
[----:B------:R-:W0:Y:S01]  /*4ae0*/  FCHK P0, R3, R2 ;  /* 0x0000000203007302 */ /* 0x000e220000000000 */
[----:B------:R-:W-:Y:S01]  /*4af0*/  FFMA R0, R25, R24, R25 ;  /* 0x0000001819007223 */ /* 0x000fe20000000019 */
[----:B------:R-:W-:-:S03]  /*4b00*/  FFMA R27, R23, R50, R66 ;  /* 0x00000032171b7223 */ /* 0x000fc60000000042 */
[----:B------:R-:W-:Y:S01]  /*4b10*/  FFMA R65, R3, R0, RZ ;  /* 0x0000000003417223 */ /* 0x000fe200000000ff */
[----:B------:R-:W-:Y:S03]  /*4b20*/  BSSY.RECONVERGENT B0, `(.L_x_20) ;  /* 0x000000b000007945 */ /* 0x000fe60003800200 */
[----:B------:R-:W-:Y:S01]  /*4b30*/  FFMA R50, -R2, R65, R3 ;  /* 0x0000004102327223 */ /* 0x000fe20000000103 */
[C---:B--2---:R-:W-:Y:S01]  /*4b40*/  FFMA R26, R23.reuse, R26, R61 ;  /* 0x0000001a171a7223 */ /* 0x044fe2000000003d */
[C---:B------:R-:W-:Y:S01]  /*4b50*/  FFMA R25, R23.reuse, R48, R51 ;  /* 0x0000003017197223 */ /* 0x040fe20000000033 */
[C---:B------:R-:W-:Y:S01]  /*4b60*/  FFMA R24, R23.reuse, R28, R49 ;  /* 0x0000001c17187223 */ /* 0x040fe20000000031 */
[----:B------:R-:W-:Y:S01]  /*4b70*/  FFMA R23, R23, R12, R29 ;  /* 0x0000000c17177223 */ /* 0x000fe2000000001d */
[----:B------:R-:W-:Y:S01]  /*4b80*/  FFMA R0, R0, R50, R65 ;  /* 0x0000003200007223 */ /* 0x000fe20000000041 */
[----:B0-----:R-:W-:Y:S06]  /*4b90*/  @!P0 BRA `(.L_x_21) ;  /* 0x00000000000c8947 */ /* 0x001fec0003800000 */
[----:B------:R-:W-:Y:S02]  /*4ba0*/  MOV R0, R2 ;  /* 0x0000000200007202 */ /* 0x000fe40000000f00 */
[----:B------:R-:W-:-:S07]  /*4bb0*/  MOV R2, 0x4bd0 ;  /* 0x00004bd000027802 */ /* 0x000fce0000000f00 */
[----:B-----5:R-:W-:Y:S05]  /*4bc0*/  CALL.REL.NOINC `($__internal_1_$__cuda_sm3x_div_rn_noftz_f32_slowpath) ;  /* 0x0000001800187944 */ /* 0x020fea0003c00000 */
.L_x_21:
[----:B------:R-:W-:Y:S05]  /*4bd0*/  BSYNC.RECONVERGENT B0 ;  /* 0x0000000000007941 */ /* 0x000fea0003800200 */
.L_x_20:
        /* <DEDUP_REMOVED lines=13> */
[----:B------:R-:W-:Y:S01]  /*4cb0*/  MOV R52, R2 ;  /* 0x0000000200347202 */ /* 0x000fe20000000f00 */
[----:B------:R-:W-:Y:S06]  /*4cc0*/  BRA `(.L_x_24) ;  /* 0x0000000000107947 */ /* 0x000fec0003800000 */
.L_x_23:
[----:B------:R-:W0:Y:S02]  /*4cd0*/  MUFU.RCP R3, R44 ;  /* 0x0000002c00037308 */ /* 0x000e240000001000 */
[----:B0-----:R-:W-:-:S04]  /*4ce0*/  FFMA R0, R44, R3, -1 ;  /* 0xbf8000002c007423 */ /* 0x001fc80000000003 */
[----:B------:R-:W-:-:S04]  /*4cf0*/  FADD.FTZ R0, -R0, -RZ ;  /* 0x800000ff00007221 */ /* 0x000fc80000010100 */
[----:B------:R-:W-:-:S07]  /*4d00*/  FFMA R52, R3, R0, R3 ;  /* 0x0000000003347223 */ /* 0x000fce0000000003 */
.L_x_24:
[----:B------:R-:W-:Y:S05]  /*4d10*/  BSYNC.RECONVERGENT B0 ;  /* 0x0000000000007941 */ /* 0x000fea0003800200 */
.L_x_22:
[-C--:B------:R-:W-:Y:S01]  /*4d20*/  FMUL R29, R45, R52.reuse ;  /* 0x000000342d1d7220 */ /* 0x080fe20000400000 */
[--C-:B------:R-:W-:Y:S01]  /*4d30*/  FADD R0, R53, R28.reuse ;  /* 0x0000001c35007221 */ /* 0x100fe20000000000 */
[C---:B------:R-:W-:Y:S01]  /*4d40*/  FMUL R49, R46.reuse, R52 ;  /* 0x000000342e317220 */ /* 0x040fe20000400000 */
[----:B------:R-:W-:Y:S01]  /*4d50*/  FMUL R61, R55, R46 ;  /* 0x0000002e373d7220 */ /* 0x000fe20000400000 */
[-CC-:B------:R-:W-:Y:S01]  /*4d60*/  FFMA R3, R45, R29.reuse, R28.reuse ;  /* 0x0000001d2d037223 */ /* 0x180fe2000000001c */
[C---:B------:R-:W-:Y:S01]  /*4d70*/  FMUL R53, R46.reuse, R29 ;  /* 0x0000001d2e357220 */ /* 0x040fe20000400000 */
[-C--:B------:R-:W-:Y:S01]  /*4d80*/  FFMA R2, R46, R49.reuse, R28 ;  /* 0x000000312e027223 */ /* 0x080fe2000000001c */
[-C--:B------:R-:W-:Y:S01]  /*4d90*/  FMUL R12, R47, R49.reuse ;  /* 0x000000312f0c7220 */ /* 0x080fe20000400000 */
[-C--:B------:R-:W-:Y:S01]  /*4da0*/  FMUL R48, R0, R49.reuse ;  /* 0x0000003100307220 */ /* 0x080fe20000400000 */
[----:B------:R-:W-:Y:S01]  /*4db0*/  FMUL R50, R45, R49 ;  /* 0x000000312d327220 */ /* 0x000fe20000400000 */
[C---:B------:R-:W-:Y:S01]  /*4dc0*/  FMUL R64, R34.reuse, R3 ;  /* 0x0000000322407220 */ /* 0x040fe20000400000 */
[----:B------:R-:W-:Y:S01]  /*4dd0*/  FMUL R51, R47, R29 ;  /* 0x0000001d2f337220 */ /* 0x000fe20000400000 */
[----:B------:R-:W-:Y:S01]  /*4de0*/  FFMA R61, R34, R45, R61 ;  /* 0x0000002d223d7223 */ /* 0x000fe2000000003d */
[----:B------:R-:W-:Y:S01]  /*4df0*/  FMUL R29, R29, R0 ;  /* 0x000000001d1d7220 */ /* 0x000fe20000400000 */
[C---:B------:R-:W-:Y:S01]  /*4e00*/  FMUL R63, R55.reuse, R2 ;  /* 0x00000002373f7220 */ /* 0x040fe20000400000 */
[C---:B------:R-:W-:Y:S01]  /*4e10*/  FMUL R66, R55.reuse, R12 ;  /* 0x0000000c37427220 */ /* 0x040fe20000400000 */
[----:B------:R-:W-:Y:S01]  /*4e20*/  FMUL R68, R55, R48 ;  /* 0x0000003037447220 */ /* 0x000fe20000400000 */
[----:B------:R-:W-:Y:S01]  /*4e30*/  FMUL R67, R47, R52 ;  /* 0x000000342f437220 */ /* 0x000fe20000400000 */
[----:B------:R-:W-:Y:S01]  /*4e40*/  FFMA R49, R55, R50, R64 ;  /* 0x0000003237317223 */ /* 0x000fe20000000040 */
[----:B------:R-:W-:Y:S01]  /*4e50*/  FFMA R64, R54, R47, R61 ;  /* 0x0000002f36407223 */ /* 0x000fe2000000003d */
[C---:B------:R-:W-:Y:S01]  /*4e60*/  FFMA R55, R34.reuse, R53, R63 ;  /* 0x0000003522377223 */ /* 0x040fe2000000003f */
[C---:B------:R-:W-:Y:S01]  /*4e70*/  FFMA R61, R34.reuse, R51, R66 ;  /* 0x00000033223d7223 */ /* 0x040fe20000000042 */
[----:B------:R-:W-:Y:S01]  /*4e80*/  FFMA R65, R34, R29, R68 ;  /* 0x0000001d22417223 */ /* 0x000fe20000000044 */
[-C--:B------:R-:W-:Y:S01]  /*4e90*/  FMUL R63, R45, R67.reuse ;  /* 0x000000432d3f7220 */ /* 0x080fe20000400000 */
[-C--:B------:R-:W-:Y:S01]  /*4ea0*/  FFMA R28, R47, R67.reuse, R28 ;  /* 0x000000432f1c7223 */ /* 0x080fe2000000001c */
[-C--:B------:R-:W-:Y:S01]  /*4eb0*/  FMUL R34, R0, R67.reuse ;  /* 0x0000004300227220 */ /* 0x080fe20000400000 */
[----:B------:R-:W-:Y:S01]  /*4ec0*/  FMUL R67, R46, R67 ;  /* 0x000000432e437220 */ /* 0x000fe20000400000 */
[----:B------:R-:W0:Y:S01]  /*4ed0*/  S2UR UR5, SR_CgaCtaId ;  /* 0x00000000000579c3 */ /* 0x000e220000008800 */
[C---:B------:R-:W-:Y:S01]  /*4ee0*/  FFMA R52, R54.reuse, R63, R49 ;  /* 0x0000003f36347223 */ /* 0x040fe20000000031 */
[----:B------:R-:W-:Y:S01]  /*4ef0*/  FMUL R69, R35, R64 ;  /* 0x0000004023457220 */ /* 0x000fe20000400000 */
[C---:B------:R-:W-:Y:S01]  /*4f00*/  FFMA R0, R54.reuse, R67, R55 ;  /* 0x0000004336007223 */ /* 0x040fe20000000037 */
[----:B------:R-:W-:Y:S01]  /*4f10*/  FMUL R64, R57, R48 ;  /* 0x0000003039407220 */ /* 0x000fe20000400000 */
[C---:B------:R-:W-:Y:S01]  /*4f20*/  FMUL R49, R35.reuse, R52 ;  /* 0x0000003423317220 */ /* 0x040fe20000400000 */
[C---:B------:R-:W-:Y:S01]  /*4f30*/  FFMA R52, R54.reuse, R28, R61 ;  /* 0x0000001c36347223 */ /* 0x040fe2000000003d */
[C---:B------:R-:W-:Y:S01]  /*4f40*/  FMUL R55, R35.reuse, R0 ;  /* 0x0000000023377220 */ /* 0x040fe20000400000 */
[----:B------:R-:W-:Y:S01]  /*4f50*/  FFMA R54, R54, R34, R65 ;  /* 0x0000002236367223 */ /* 0x000fe20000000041 */
[C---:B------:R-:W-:Y:S01]  /*4f60*/  FMUL R0, R56.reuse, R3 ;  /* 0x0000000338007220 */ /* 0x040fe20000400000 */
[----:B------:R1:W-:Y:S01]  /*4f70*/  STS [R8], R69 ;  /* 0x0000004508007388 */ /* 0x0003e20000000800 */
[C---:B------:R-:W-:Y:S01]  /*4f80*/  FMUL R61, R35.reuse, R52 ;  /* 0x00000034233d7220 */ /* 0x040fe20000400000 */
[----:B------:R-:W-:Y:S01]  /*4f90*/  FMUL R65, R35, R54 ;  /* 0x0000003623417220 */ /* 0x000fe20000400000 */
[C---:B------:R-:W-:Y:S01]  /*4fa0*/  FFMA R52, R57.reuse, R50, R0 ;  /* 0x0000003239347223 */ /* 0x040fe20000000000 */
[C---:B------:R-:W-:Y:S01]  /*4fb0*/  FMUL R54, R57.reuse, R2 ;  /* 0x0000000239367220 */ /* 0x040fe20000400000 */
[C---:B------:R-:W-:Y:S01]  /*4fc0*/  FMUL R0, R57.reuse, R12 ;  /* 0x0000000c39007220 */ /* 0x040fe20000400000 */
[----:B------:R2:W-:Y:S01]  /*4fd0*/  STS [R8+0x4], R49 ;  /* 0x0000043108007388 */ /* 0x0005e20000000800 */
[----:B------:R-:W-:Y:S01]  /*4fe0*/  UMOV UR4, 0x400 ;  /* 0x0000040000047882 */ /* 0x000fe20000000000 */
[----:B------:R-:W-:Y:S01]  /*4ff0*/  FFMA R54, R56, R53, R54 ;  /* 0x0000003538367223 */ /* 0x000fe20000000036 */
[----:B------:R-:W-:Y:S01]  /*5000*/  FFMA R52, R58, R63, R52 ;  /* 0x0000003f3a347223 */ /* 0x000fe20000000034 */
[----:B-1----:R-:W-:Y:S01]  /*5010*/  FMUL R69, R57, R46 ;  /* 0x0000002e39457220 */ /* 0x002fe20000400000 */
[----:B------:R1:W-:Y:S01]  /*5020*/  STS [R8+0x8], R55 ;  /* 0x0000083708007388 */ /* 0x0003e20000000800 */
[C---:B------:R-:W-:Y:S01]  /*5030*/  FMUL R48, R59.reuse, R48 ;  /* 0x000000303b307220 */ /* 0x040fe20000400000 */
[----:B------:R-:W-:Y:S01]  /*5040*/  FMUL R12, R59, R12 ;  /* 0x0000000c3b0c7220 */ /* 0x000fe20000400000 */
[C---:B------:R-:W-:Y:S01]  /*5050*/  FFMA R69, R56.reuse, R45, R69 ;  /* 0x0000002d38457223 */ /* 0x040fe20000000045 */
[----:B------:R-:W-:Y:S01]  /*5060*/  STS [R8+0xc], R61 ;  /* 0x00000c3d08007388 */ /* 0x000fe20000000800 */
[----:B--2---:R-:W-:Y:S01]  /*5070*/  FFMA R49, R56, R51, R0 ;  /* 0x0000003338317223 */ /* 0x004fe20000000000 */
[----:B0-----:R-:W-:Y:S01]  /*5080*/  ULEA UR4, UR5, UR4, 0x18 ;  /* 0x0000000405047291 */ /* 0x001fe2000f8ec0ff */
[----:B------:R-:W-:Y:S01]  /*5090*/  FFMA R0, R58, R47, R69 ;  /* 0x0000002f3a007223 */ /* 0x000fe20000000045 */
[----:B------:R0:W-:Y:S01]  /*50a0*/  STS [R8+0x10], R65 ;  /* 0x0000104108007388 */ /* 0x0001e20000000800 */
[----:B------:R-:W-:Y:S01]  /*50b0*/  FFMA R51, R60, R51, R12 ;  /* 0x000000333c337223 */ /* 0x000fe2000000000c */
[----:B-1----:R-:W-:Y:S01]  /*50c0*/  FFMA R55, R56, R29, R64 ;  /* 0x0000001d38377223 */ /* 0x002fe20000000040 */
[C---:B------:R-:W-:Y:S01]  /*50d0*/  FFMA R56, R58.reuse, R67, R54 ;  /* 0x000000433a387223 */ /* 0x040fe20000000036 */
[C---:B------:R-:W-:Y:S01]  /*50e0*/  FFMA R64, R58.reuse, R28, R49 ;  /* 0x0000001c3a407223 */ /* 0x040fe20000000031 */
[C---:B------:R-:W-:Y:S01]  /*50f0*/  FMUL R54, R35.reuse, R52 ;  /* 0x0000003423367220 */ /* 0x040fe20000400000 */
[----:B------:R-:W-:Y:S01]  /*5100*/  FFMA R58, R58, R34, R55 ;  /* 0x000000223a3a7223 */ /* 0x000fe20000000037 */
[C---:B------:R-:W-:Y:S01]  /*5110*/  FMUL R56, R35.reuse, R56 ;  /* 0x0000003823387220 */ /* 0x040fe20000400000 */
[C---:B------:R-:W-:Y:S01]  /*5120*/  FMUL R64, R35.reuse, R64 ;  /* 0x0000004023407220 */ /* 0x040fe20000400000 */
[----:B------:R-:W-:Y:S01]  /*5130*/  FFMA R29, R60, R29, R48 ;  /* 0x0000001d3c1d7223 */ /* 0x000fe20000000030 */
[C---:B0-----:R-:W-:Y:S01]  /*5140*/  FMUL R8, R35.reuse, R0 ;  /* 0x0000000023087220 */ /* 0x041fe20000400000 */
[----:B------:R-:W-:Y:S01]  /*5150*/  FMUL R58, R35, R58 ;  /* 0x0000003a233a7220 */ /* 0x000fe20000400000 */
[----:B------:R-:W-:Y:S01]  /*5160*/  STS [R9+0x4], R54 ;  /* 0x0000043609007388 */ /* 0x000fe20000000800 */
[C---:B------:R-:W-:Y:S01]  /*5170*/  FFMA R34, R62.reuse, R34, R29 ;  /* 0x000000223e227223 */ /* 0x040fe2000000001d */
[----:B------:R-:W-:Y:S01]  /*5180*/  FMUL R55, R59, R46 ;  /* 0x0000002e3b377220 */ /* 0x000fe20000400000 */
[----:B------:R-:W-:Y:S01]  /*5190*/  FFMA R28, R62, R28, R51 ;  /* 0x0000001c3e1c7223 */ /* 0x000fe20000000033 */
[----:B------:R0:W-:Y:S01]  /*51a0*/  STS [R9], R8 ;  /* 0x0000000809007388 */ /* 0x0001e20000000800 */
[----:B------:R-:W-:Y:S01]  /*51b0*/  FMUL R44, R35, R44 ;  /* 0x0000002c232c7220 */ /* 0x000fe20000400000 */
[----:B------:R-:W-:-:S02]  /*51c0*/  FFMA R55, R60, R45, R55 ;  /* 0x0000002d3c377223 */ /* 0x000fc40000000037 */
[----:B------:R-:W-:Y:S02]  /*51d0*/  STS [R9+0x8], R56 ;  /* 0x0000083809007388 */ /* 0x000fe40000000800 */
[----:B------:R-:W-:Y:S02]  /*51e0*/  FFMA R46, R62, R47, R55 ;  /* 0x0000002f3e2e7223 */ /* 0x000fe40000000037 */
[----:B------:R-:W-:Y:S01]  /*51f0*/  STS [R9+0xc], R64 ;  /* 0x00000c4009007388 */ /* 0x000fe20000000800 */
[C---:B0-----:R-:W-:Y:S01]  /*5200*/  FMUL R8, R60.reuse, R3 ;  /* 0x000000033c087220 */ /* 0x041fe20000400000 */
[C---:B------:R-:W-:Y:S02]  /*5210*/  FMUL R3, R59.reuse, R2 ;  /* 0x000000023b037220 */ /* 0x040fe40000400000 */
[----:B------:R0:W-:Y:S01]  /*5220*/  STS [R9+0x10], R58 ;  /* 0x0000103a09007388 */ /* 0x0001e20000000800 */
[----:B------:R-:W-:Y:S01]  /*5230*/  FFMA R59, R59, R50, R8 ;  /* 0x000000323b3b7223 */ /* 0x000fe20000000008 */
[----:B------:R-:W-:-:S02]  /*5240*/  FFMA R2, R60, R53, R3 ;  /* 0x000000353c027223 */ /* 0x000fc40000000003 */
[----:B------:R-:W1:Y:S01]  /*5250*/  LDS R49, [UR4+0x24] ;  /* 0x00002404ff317984 */ /* 0x000e620008000800 */
[C---:B------:R-:W-:Y:S01]  /*5260*/  FMUL R8, R35.reuse, R46 ;  /* 0x0000002e23087220 */ /* 0x040fe20000400000 */
[C---:B------:R-:W-:Y:S01]  /*5270*/  FFMA R12, R62.reuse, R63, R59 ;  /* 0x0000003f3e0c7223 */ /* 0x040fe2000000003b */
[----:B------:R-:W-:Y:S01]  /*5280*/  FFMA R48, R62, R67, R2 ;  /* 0x000000433e307223 */ /* 0x000fe20000000002 */
[----:B------:R-:W2:Y:S02]  /*5290*/  LDS R0, [UR4+0x38] ;  /* 0x00003804ff007984 */ /* 0x000ea40008000800 */
[C---:B------:R-:W-:Y:S01]  /*52a0*/  FMUL R3, R35.reuse, R12 ;  /* 0x0000000c23037220 */ /* 0x040fe20000400000 */
[C---:B0-----:R-:W-:Y:S01]  /*52b0*/  FMUL R9, R35.reuse, R28 ;  /* 0x0000001c23097220 */ /* 0x041fe20000400000 */
[----:B------:R-:W0:Y:S01]  /*52c0*/  LDS R2, [UR4+0x4c] ;  /* 0x00004c04ff027984 */ /* 0x000e220008000800 */
[C---:B------:R-:W-:Y:S01]  /*52d0*/  FMUL R12, R35.reuse, R48 ;  /* 0x00000030230c7220 */ /* 0x040fe20000400000 */
[----:B------:R-:W-:-:S02]  /*52e0*/  FMUL R28, R35, R34 ;  /* 0x00000022231c7220 */ /* 0x000fc40000400000 */
[----:B------:R-:W3:Y:S04]  /*52f0*/  LDS R52, [UR4+0x10] ;  /* 0x00001004ff347984 */ /* 0x000ee80008000800 */
[----:B------:R-:W4:Y:S01]  /*5300*/  LDS R29, [UR4+0x60] ;  /* 0x00006004ff1d7984 */ /* 0x000f220008000800 */
[----:B------:R-:W5:Y:S01]  /*5310*/  LDCU UR4, c[0x0][0x398] ;  /* 0x00007300ff0477ac */ /* 0x000f620008000800 */
[----:B------:R-:W-:Y:S01]  /*5320*/  BAR.SYNC.DEFER_BLOCKING 0x0 ;  /* 0x0000000000007b1d */ /* 0x000fe20000010000 */
[-C--:B-1----:R-:W-:Y:S01]  /*5330*/  FFMA R18, R8, R49.reuse, R18 ;  /* 0x0000003108127223 */ /* 0x082fe20000000012 */
[-C--:B------:R-:W-:Y:S01]  /*5340*/  FFMA R19, R3, R49.reuse, R19 ;  /* 0x0000003103137223 */ /* 0x080fe20000000013 */
[-C--:B------:R-:W-:Y:S01]  /*5350*/  FFMA R20, R12, R49.reuse, R20 ;  /* 0x000000310c147223 */ /* 0x080fe20000000014 */
[----:B------:R-:W-:-:S02]  /*5360*/  FFMA R21, R9, R49, R21 ;  /* 0x0000003109157223 */ /* 0x000fc40000000015 */
[----:B------:R-:W-:Y:S01]  /*5370*/  LDS R34, [R11] ;  /* 0x000000000b227984 */ /* 0x000fe20000000800 */
[----:B------:R-:W-:Y:S01]  /*5380*/  FFMA R22, R28, R49, R22 ;  /* 0x000000311c167223 */ /* 0x000fe20000000016 */
[-C--:B--2---:R-:W-:Y:S01]  /*5390*/  FFMA R39, R8, R0.reuse, R39 ;  /* 0x0000000008277223 */ /* 0x084fe20000000027 */
[-C--:B------:R-:W-:Y:S01]  /*53a0*/  FFMA R40, R3, R0.reuse, R40 ;  /* 0x0000000003287223 */ /* 0x080fe20000000028 */
[----:B------:R-:W1:Y:S01]  /*53b0*/  LDS R35, [R6] ;  /* 0x0000000006237984 */ /* 0x000e620000000800 */
[-C--:B------:R-:W-:Y:S01]  /*53c0*/  FFMA R41, R12, R0.reuse, R41 ;  /* 0x000000000c297223 */ /* 0x080fe20000000029 */
[-C--:B------:R-:W-:Y:S01]  /*53d0*/  FFMA R42, R9, R0.reuse, R42 ;  /* 0x00000000092a7223 */ /* 0x080fe2000000002a */
[----:B------:R-:W-:Y:S01]  /*53e0*/  FFMA R43, R28, R0, R43 ;  /* 0x000000001c2b7223 */ /* 0x000fe2000000002b */
[----:B------:R-:W2:Y:S01]  /*53f0*/  LDS R49, [R6+0x4] ;  /* 0x0000040006317984 */ /* 0x000ea20000000800 */
[-C--:B0-----:R-:W-:Y:S01]  /*5400*/  FFMA R27, R8, R2.reuse, R27 ;  /* 0x00000002081b7223 */ /* 0x081fe2000000001b */
[-C--:B------:R-:W-:Y:S01]  /*5410*/  FFMA R26, R3, R2.reuse, R26 ;  /* 0x00000002031a7223 */ /* 0x080fe2000000001a */
[-C--:B------:R-:W-:Y:S01]  /*5420*/  FFMA R25, R12, R2.reuse, R25 ;  /* 0x000000020c197223 */ /* 0x080fe20000000019 */
[----:B------:R-:W0:Y:S01]  /*5430*/  LDS R51, [R6+0x8] ;  /* 0x0000080006337984 */ /* 0x000e220000000800 */
[CC--:B------:R-:W-:Y:S01]  /*5440*/  FFMA R24, R9.reuse, R2.reuse, R24 ;  /* 0x0000000209187223 */ /* 0x0c0fe20000000018 */
[----:B------:R-:W-:Y:S01]  /*5450*/  FFMA R2, R28, R2, R23 ;  /* 0x000000021c027223 */ /* 0x000fe20000000017 */
[CC--:B---3--:R-:W-:Y:S01]  /*5460*/  FFMA R16, R9.reuse, R52.reuse, R16 ;  /* 0x0000003409107223 */ /* 0x0c8fe20000000010 */
[----:B------:R-:W3:Y:S01]  /*5470*/  LDS R45, [R6+0xc] ;  /* 0x00000c00062d7984 */ /* 0x000ee20000000800 */
[-C--:B----4-:R-:W-:Y:S01]  /*5480*/  FFMA R9, R9, R29.reuse, R37 ;  /* 0x0000001d09097223 */ /* 0x090fe20000000025 */
[-C--:B------:R-:W-:Y:S01]  /*5490*/  FFMA R50, R8, R29.reuse, R30 ;  /* 0x0000001d08327223 */ /* 0x080fe2000000001e */
[CC--:B------:R-:W-:Y:S01]  /*54a0*/  FFMA R37, R3.reuse, R29.reuse, R31 ;  /* 0x0000001d03257223 */ /* 0x0c0fe2000000001f */
[----:B------:R-:W4:Y:S01]  /*54b0*/  LDS R47, [R6+0x10] ;  /* 0x00001000062f7984 */ /* 0x000f220000000800 */
[-C--:B------:R-:W-:Y:S01]  /*54c0*/  FFMA R36, R12, R29.reuse, R36 ;  /* 0x0000001d0c247223 */ /* 0x080fe20000000024 */
[----:B------:R-:W-:Y:S01]  /*54d0*/  FFMA R38, R28, R29, R38 ;  /* 0x0000001d1c267223 */ /* 0x000fe20000000026 */
[----:B-----5:R-:W-:Y:S01]  /*54e0*/  FFMA R44, -R44, UR4, R9 ;  /* 0x000000042c2c7c23 */ /* 0x020fe20008000109 */
[----:B------:R-:W-:Y:S01]  /*54f0*/  LDS R46, [R10] ;  /* 0x000000000a2e7984 */ /* 0x000fe20000000800 */
[-C--:B------:R-:W-:Y:S01]  /*5500*/  FFMA R13, R8, R52.reuse, R13 ;  /* 0x00000034080d7223 */ /* 0x080fe2000000000d */
[-C--:B------:R-:W-:Y:S01]  /*5510*/  FFMA R14, R3, R52.reuse, R14 ;  /* 0x00000034030e7223 */ /* 0x080fe2000000000e */
[-C--:B------:R-:W-:Y:S01]  /*5520*/  FFMA R15, R12, R52.reuse, R15 ;  /* 0x000000340c0f7223 */ /* 0x080fe2000000000f */
[----:B------:R-:W5:Y:S01]  /*5530*/  LDS R53, [R7] ;  /* 0x0000000007357984 */ /* 0x000f620000000800 */
[----:B------:R-:W-:Y:S01]  /*5540*/  FFMA R17, R28, R52, R17 ;  /* 0x000000341c117223 */ /* 0x000fe20000000011 */
[----:B------:R-:W2:Y:S02]  /*5550*/  LDCU.64 UR4, c[0x0][0x380] ;  /* 0x00007000ff0477ac */ /* 0x000ea40008000a00 */
[----:B------:R-:W5:Y:S04]  /*5560*/  LDS R57, [R7+0x4] ;  /* 0x0000040007397984 */ /* 0x000f680000000800 */
[----:B------:R-:W5:Y:S04]  /*5570*/  LDS R61, [R7+0x8] ;  /* 0x00000800073d7984 */ /* 0x000f680000000800 */
[----:B------:R-:W5:Y:S04]  /*5580*/  LDS R59, [R7+0xc] ;  /* 0x00000c00073b7984 */ /* 0x000f680000000800 */
[----:B------:R-:W5:Y:S01]  /*5590*/  LDS R55, [R7+0x10] ;  /* 0x0000100007377984 */ /* 0x000f620000000800 */
[----:B-1----:R-:W-:-:S03]  /*55a0*/  FFMA R35, R34, R35, R50 ;  /* 0x0000002322237223 */ /* 0x002fc60000000032 */
[----:B------:R-:W-:Y:S01]  /*55b0*/  LDS R0, [R11+0x14] ;  /* 0x000014000b007984 */ /* 0x000fe20000000800 */
[----:B--2---:R-:W-:Y:S01]  /*55c0*/  FFMA R37, R34, R49, R37 ;  /* 0x0000003122257223 */ /* 0x004fe20000000025 */
[----:B------:R-:W-:Y:S02]  /*55d0*/  IADD3 R4, P0, PT, R4, UR4, RZ ;  /* 0x0000000404047c10 */ /* 0x000fe4000ff1e0ff */
[----:B------:R-:W1:Y:S01]  /*55e0*/  LDS R63, [R6+0x64] ;  /* 0x00006400063f7984 */ /* 0x000e620000000800 */
[C---:B0-----:R-:W-:Y:S01]  /*55f0*/  FFMA R50, R34.reuse, R51, R36 ;  /* 0x0000003322327223 */ /* 0x041fe20000000024 */
[----:B------:R-:W-:Y:S02]  /*5600*/  IADD3.X R5, PT, PT, R5, UR5, RZ, P0, !PT ;  /* 0x0000000505057c10 */ /* 0x000fe400087fe4ff */
[----:B------:R-:W0:Y:S01]  /*5610*/  LDS R65, [R6+0x68] ;  /* 0x0000680006417984 */ /* 0x000e220000000800 */
[----:B---3--:R-:W-:-:S03]  /*5620*/  FFMA R44, R34, R45, R44 ;  /* 0x0000002d222c7223 */ /* 0x008fc6000000002c */
[----:B------:R-:W2:Y:S01]  /*5630*/  LDS R69, [R6+0x6c] ;  /* 0x00006c0006457984 */ /* 0x000ea20000000800 */
[----:B----4-:R-:W-:-:S03]  /*5640*/  FFMA R52, R34, R47, R38 ;  /* 0x0000002f22347223 */ /* 0x010fc60000000026 */
[----:B------:R-:W3:Y:S04]  /*5650*/  LDS R67, [R6+0x70] ;  /* 0x0000700006437984 */ /* 0x000ee80000000800 */
[----:B------:R-:W4:Y:S01]  /*5660*/  LDS R23, [R6+0x74] ;  /* 0x0000740006177984 */ /* 0x000f220000000800 */
[----:B-----5:R-:W-:-:S03]  /*5670*/  FFMA R35, R46, R53, R35 ;  /* 0x000000352e237223 */ /* 0x020fc60000000023 */
[----:B------:R-:W-:Y:S01]  /*5680*/  LDS R8, [R10+0x14] ;  /* 0x000014000a087984 */ /* 0x000fe20000000800 */
[----:B------:R-:W-:-:S03]  /*5690*/  FFMA R37, R46, R57, R37 ;  /* 0x000000392e257223 */ /* 0x000fc60000000025 */
[----:B------:R-:W5:Y:S01]  /*56a0*/  LDS R48, [R7+0x14] ;  /* 0x0000140007307984 */ /* 0x000f620000000800 */
[----:B------:R-:W-:-:S03]  /*56b0*/  FFMA R54, R46, R61, R50 ;  /* 0x0000003d2e367223 */ /* 0x000fc60000000032 */
[----:B------:R-:W5:Y:S01]  /*56c0*/  LDS R30, [R7+0x18] ;  /* 0x00001800071e7984 */ /* 0x000f620000000800 */
[----:B------:R-:W-:-:S03]  /*56d0*/  FFMA R56, R46, R59, R44 ;  /* 0x0000003b2e387223 */ /* 0x000fc6000000002c */
[----:B------:R-:W5:Y:S01]  /*56e0*/  LDS R31, [R7+0x20] ;  /* 0x00002000071f7984 */ /* 0x000f620000000800 */
[----:B------:R-:W-:-:S03]  /*56f0*/  FFMA R58, R46, R55, R52 ;  /* 0x000000372e3a7223 */ /* 0x000fc60000000034 */
[----:B------:R-:W5:Y:S04]  /*5700*/  LDS R3, [R7+0x1c] ;  /* 0x00001c0007037984 */ /* 0x000f680000000800 */
[----:B------:R-:W5:Y:S01]  /*5710*/  LDS R29, [R7+0x24] ;  /* 0x00002400071d7984 */ /* 0x000f620000000800 */
[----:B-1----:R-:W-:-:S03]  /*5720*/  FFMA R63, R0, R63, R35 ;  /* 0x0000003f003f7223 */ /* 0x002fc60000000023 */
[----:B------:R-:W-:Y:S01]  /*5730*/  LDS R9, [R11+0x28] ;  /* 0x000028000b097984 */ /* 0x000fe20000000800 */
[----:B0-----:R-:W-:-:S03]  /*5740*/  FFMA R37, R0, R65, R37 ;  /* 0x0000004100257223 */ /* 0x001fc60000000025 */
[----:B------:R-:W0:Y:S01]  /*5750*/  LDS R12, [R6+0xc8] ;  /* 0x0000c800060c7984 */ /* 0x000e220000000800 */
[----:B--2---:R-:W-:-:S03]  /*5760*/  FFMA R69, R0, R69, R54 ;  /* 0x0000004500457223 */ /* 0x004fc60000000036 */
[----:B------:R-:W1:Y:S01]  /*5770*/  LDS R34, [R6+0xcc] ;  /* 0x0000cc0006227984 */ /* 0x000e620000000800 */
        /* <DEDUP_REMOVED lines=8> */
[----:B------:R-:W5:Y:S04]  /*5800*/  LDS R46, [R7+0x28] ;  /* 0x00002800072e7984 */ /* 0x000f680000000800 */
[----:B------:R-:W5:Y:S04]  /*5810*/  LDS R50, [R7+0x2c] ;  /* 0x00002c0007327984 */ /* 0x000f680000000800 */
[----:B------:R-:W5:Y:S04]  /*5820*/  LDS R44, [R7+0x30] ;  /* 0x00003000072c7984 */ /* 0x000f680000000800 */
[----:B------:R-:W5:Y:S04]  /*5830*/  LDS R52, [R7+0x34] ;  /* 0x0000340007347984 */ /* 0x000f680000000800 */
[----:B------:R-:W5:Y:S01]  /*5840*/  LDS R0, [R7+0x38] ;  /* 0x0000380007007984 */ /* 0x000f620000000800 */
[C---:B------:R-:W-:Y:S01]  /*5850*/  FFMA R47, R8.reuse, R31, R60 ;  /* 0x0000001f082f7223 */ /* 0x040fe2000000003c */
[C---:B------:R-:W-:Y:S01]  /*5860*/  FFMA R69, R8.reuse, R3, R69 ;  /* 0x0000000308457223 */ /* 0x040fe20000000045 */
[----:B------:R-:W-:Y:S01]  /*5870*/  FFMA R49, R8, R29, R62 ;  /* 0x0000001d08317223 */ /* 0x000fe2000000003e */
[C---:B0-----:R-:W-:Y:S01]  /*5880*/  FFMA R60, R9.reuse, R12, R56 ;  /* 0x0000000c093c7223 */ /* 0x041fe20000000038 */
[C---:B-1----:R-:W-:Y:S01]  /*5890*/  FFMA R51, R9.reuse, R34, R58 ;  /* 0x0000002209337223 */ /* 0x042fe2000000003a */
[----:B------:R-:W5:Y:S01]  /*58a0*/  LDG.E.CONSTANT R45, desc[UR6][R32.64+0x1388] ;  /* 0x00138806202d7981 */ /* 0x000f62000c1e9900 */
[----:B--2---:R-:W-:-:S03]  /*58b0*/  FFMA R53, R9, R28, R47 ;  /* 0x0000001c09357223 */ /* 0x004fc6000000002f */
[----:B------:R-:W2:Y:S01]  /*58c0*/  LDG.E R23, desc[UR6][R4.64+0x1f4] ;  /* 0x0001f40604177981 */ /* 0x000ea2000c1e1900 */
[----:B---3--:R-:W-:-:S03]  /*58d0*/  FFMA R61, R9, R36, R69 ;  /* 0x00000024093d7223 */ /* 0x008fc60000000045 */
[----:B------:R-:W3:Y:S01]  /*58e0*/  LDG.E R30, desc[UR6][R4.64+0x3e8] ;  /* 0x0003e806041e7981 */ /* 0x000ee2000c1e1900 */
[----:B----4-:R-:W-:-:S03]  /*58f0*/  FFMA R64, R9, R38, R49 ;  /* 0x0000002609407223 */ /* 0x010fc60000000031 */
[----:B------:R-:W4:Y:S04]  /*5900*/  LDG.E R37, desc[UR6][R4.64+0x5dc] ;  /* 0x0005dc0604257981 */ /* 0x000f28000c1e1900 */
[----:B------:R-:W4:Y:S01]  /*5910*/  LDG.E R54, desc[UR6][R4.64] ;  /* 0x0000000604367981 */ /* 0x000f22000c1e1900 */
[----:B-----5:R-:W-:-:S03]  /*5920*/  FFMA R58, R35, R46, R60 ;  /* 0x0000002e233a7223 */ /* 0x020fc6000000003c */
[----:B------:R-:W5:Y:S01]  /*5930*/  LDG.E R48, desc[UR6][R4.64+0x7d0] ;  /* 0x0007d00604307981 */ /* 0x000f62000c1e1900 */
[----:B------:R-:W-:-:S03]  /*5940*/  FFMA R60, R35, R50, R51 ;  /* 0x00000032233c7223 */ /* 0x000fc60000000033 */
[----:B------:R-:W5:Y:S01]  /*5950*/  LDG.E.CONSTANT R12, desc[UR6][R32.64+0x13ec] ;  /* 0x0013ec06200c7981 */ /* 0x000f62000c1e9900 */
[----:B------:R-:W-:-:S03]  /*5960*/  FFMA R61, R35, R44, R61 ;  /* 0x0000002c233d7223 */ /* 0x000fc6000000003d */
[----:B------:R-:W5:Y:S01]  /*5970*/  LDG.E R56, desc[UR6][R4.64+0x258] ;  /* 0x0002580604387981 */ /* 0x000f62000c1e1900 */
[----:B------:R-:W-:-:S03]  /*5980*/  FFMA R62, R35, R52, R53 ;  /* 0x00000034233e7223 */ /* 0x000fc60000000035 */
[----:B------:R-:W5:Y:S01]  /*5990*/  LDG.E R3, desc[UR6][R4.64+0x44c] ;  /* 0x00044c0604037981 */ /* 0x000f62000c1e1900 */
[----:B------:R-:W-:-:S03]  /*59a0*/  FFMA R64, R35, R0, R64 ;  /* 0x0000000023407223 */ /* 0x000fc60000000040 */
[----:B------:R-:W5:Y:S04]  /*59b0*/  LDG.E R8, desc[UR6][R4.64+0x640] ;  /* 0x0006400604087981 */ /* 0x000f68000c1e1900 */
[----:B------:R-:W5:Y:S04]  /*59c0*/  LDG.E R31, desc[UR6][R4.64+0x64] ;  /* 0x00006406041f7981 */ /* 0x000f68000c1e1900 */
[----:B------:R-:W5:Y:S04]  /*59d0*/  LDG.E R29, desc[UR6][R4.64+0x834] ;  /* 0x00083406041d7981 */ /* 0x000f68000c1e1900 */
[----:B------:R-:W5:Y:S04]  /*59e0*/  LDG.E.CONSTANT R47, desc[UR6][R32.64+0x1450] ;  /* 0x00145006202f7981 */ /* 0x000f68000c1e9900 */
[----:B------:R-:W5:Y:S04]  /*59f0*/  LDG.E R49, desc[UR6][R4.64+0x2bc] ;  /* 0x0002bc0604317981 */ /* 0x000f68000c1e1900 */
[----:B------:R-:W5:Y:S04]  /*5a00*/  LDG.E R28, desc[UR6][R4.64+0x4b0] ;  /* 0x0004b006041c7981 */ /* 0x000f68000c1e1900 */
        /* <DEDUP_REMOVED lines=9> */
[----:B------:R0:W5:Y:S04]  /*5aa0*/  LDG.E.CONSTANT R59, desc[UR6][R32.64+0x1518] ;  /* 0x00151806203b7981 */ /* 0x000168000c1e9900 */
[----:B------:R-:W5:Y:S04]  /*5ab0*/  LDG.E R52, desc[UR6][R4.64+0x384] ;  /* 0x0003840604347981 */ /* 0x000f68000c1e1900 */
[----:B------:R-:W5:Y:S04]  /*5ac0*/  LDG.E R0, desc[UR6][R4.64+0x578] ;  /* 0x0005780604007981 */ /* 0x000f68000c1e1900 */
[----:B------:R-:W5:Y:S04]  /*5ad0*/  LDG.E R50, desc[UR6][R4.64+0x76c] ;  /* 0x00076c0604327981 */ /* 0x000f68000c1e1900 */
[----:B------:R-:W5:Y:S04]  /*5ae0*/  LDG.E R46, desc[UR6][R4.64+0x190] ;  /* 0x00019006042e7981 */ /* 0x000f68000c1e1900 */
[----:B------:R-:W5:Y:S04]  /*5af0*/  LDG.E R35, desc[UR6][R4.64+0x960] ;  /* 0x0009600604237981 */ /* 0x000f68000c1e1900 */
[----:B------:R-:W-:Y:S04]  /*5b00*/  LDS R63, [R11+0x3c] ;  /* 0x00003c000b3f7984 */ /* 0x000fe80000000800 */
[----:B------:R-:W1:Y:S04]  /*5b10*/  LDS R65, [R6+0x12c] ;  /* 0x00012c0006417984 */ /* 0x000e680000000800 */
[----:B------:R-:W1:Y:S04]  /*5b20*/  LDS R67, [R6+0x130] ;  /* 0x0001300006437984 */ /* 0x000e680000000800 */
[----:B------:R-:W1:Y:S04]  /*5b30*/  LDS R66, [R6+0x134] ;  /* 0x0001340006427984 */ /* 0x000e680000000800 */
[----:B0-----:R-:W-:Y:S04]  /*5b40*/  LDS R33, [R10+0x3c] ;  /* 0x00003c000a217984 */ /* 0x001fe80000000800 */
[----:B------:R-:W-:Y:S04]  /*5b50*/  LDS R11, [R11+0x50] ;  /* 0x000050000b0b7984 */ /* 0x000fe80000000800 */
[----:B------:R-:W-:Y:S01]  /*5b60*/  LDS R68, [R6+0x19c] ;  /* 0x00019c0006447984 */ /* 0x000fe20000000800 */
[----:B-1----:R-:W-:-:S03]  /*5b70*/  FFMA R58, R63, R65, R58 ;  /* 0x000000413f3a7223 */ /* 0x002fc6000000003a */
[----:B------:R-:W0:Y:S01]  /*5b80*/  LDS R65, [R6+0x138] ;  /* 0x0001380006417984 */ /* 0x000e220000000800 */
[----:B------:R-:W-:-:S03]  /*5b90*/  FFMA R60, R63, R67, R60 ;  /* 0x000000433f3c7223 */ /* 0x000fc6000000003c */
[----:B------:R-:W1:Y:S01]  /*5ba0*/  LDS R67, [R6+0x13c] ;  /* 0x00013c0006437984 */ /* 0x000e620000000800 */
[----:B------:R-:W-:-:S03]  /*5bb0*/  FFMA R61, R63, R66, R61 ;  /* 0x000000423f3d7223 */ /* 0x000fc6000000003d */
[----:B------:R-:W-:Y:S01]  /*5bc0*/  LDS R66, [R7+0x58] ;  /* 0x0000580007427984 */ /* 0x000fe20000000800 */
[----:B0-----:R-:W-:-:S03]  /*5bd0*/  FFMA R32, R63, R65, R62 ;  /* 0x000000413f207223 */ /* 0x001fc6000000003e */
[----:B------:R-:W0:Y:S01]  /*5be0*/  LDS R62, [R7+0x3c] ;  /* 0x00003c00073e7984 */ /* 0x000e220000000800 */
[----:B-1----:R-:W-:-:S03]  /*5bf0*/  FFMA R64, R63, R67, R64 ;  /* 0x000000433f407223 */ /* 0x002fc60000000040 */
[----:B------:R-:W1:Y:S04]  /*5c00*/  LDS R63, [R7+0x40] ;  /* 0x00004000073f7984 */ /* 0x000e680000000800 */
[----:B------:R-:W1:Y:S04]  /*5c10*/  LDS R65, [R7+0x4c] ;  /* 0x00004c0007417984 */ /* 0x000e680000000800 */
[----:B------:R-:W-:Y:S01]  /*5c20*/  LDS R67, [R7+0x54] ;  /* 0x0000540007437984 */ /* 0x000fe20000000800 */
[----:B0-----:R-:W-:-:S03]  /*5c30*/  FFMA R58, R33, R62, R58 ;  /* 0x0000003e213a7223 */ /* 0x001fc6000000003a */
[----:B------:R-:W0:Y:S01]  /*5c40*/  LDS R62, [R7+0x44] ;  /* 0x00004400073e7984 */ /* 0x000e220000000800 */
[----:B-1----:R-:W-:-:S03]  /*5c50*/  FFMA R60, R33, R63, R60 ;  /* 0x0000003f213c7223 */ /* 0x002fc6000000003c */
[----:B------:R-:W1:Y:S01]  /*5c60*/  LDS R63, [R7+0x48] ;  /* 0x00004800073f7984 */ /* 0x000e620000000800 */
[----:B------:R-:W-:-:S03]  /*5c70*/  FFMA R64, R33, R65, R64 ;  /* 0x0000004121407223 */ /* 0x000fc60000000040 */
[----:B------:R-:W-:Y:S01]  /*5c80*/  LDS R65, [R6+0x1a0] ;  /* 0x0001a00006417984 */ /* 0x000fe20000000800 */
[----:B0-----:R-:W-:-:S03]  /*5c90*/  FFMA R61, R33, R62, R61 ;  /* 0x0000003e213d7223 */ /* 0x001fc6000000003d */
[----:B------:R-:W0:Y:S01]  /*5ca0*/  LDS R62, [R6+0x198] ;  /* 0x00019800063e7984 */ /* 0x000e220000000800 */
[----:B-1----:R-:W-:-:S03]  /*5cb0*/  FFMA R32, R33, R63, R32 ;  /* 0x0000003f21207223 */ /* 0x002fc60000000020 */
[----:B------:R-:W1:Y:S04]  /*5cc0*/  LDS R33, [R6+0x190] ;  /* 0x0001900006217984 */ /* 0x000e680000000800 */
[----:B------:R-:W2:Y:S01]  /*5cd0*/  LDS R63, [R6+0x194] ;  /* 0x00019400063f7984 */ /* 0x000ea20000000800 */
[----:B0-----:R-:W-:-:S03]  /*5ce0*/  FFMA R61, R11, R62, R61 ;  /* 0x0000003e0b3d7223 */ /* 0x001fc6000000003d */
[----:B------:R-:W-:Y:S01]  /*5cf0*/  LDS R62, [R7+0x5c] ;  /* 0x00005c00073e7984 */ /* 0x000fe20000000800 */
[C---:B-1----:R-:W-:Y:S01]  /*5d00*/  FFMA R58, R11.reuse, R33, R58 ;  /* 0x000000210b3a7223 */ /* 0x042fe2000000003a */
[C---:B------:R-:W-:Y:S02]  /*5d10*/  FFMA R33, R11.reuse, R65, R64 ;  /* 0x000000410b217223 */ /* 0x040fe40000000040 */
[----:B------:R-:W-:Y:S01]  /*5d20*/  LDS R65, [R7+0x50] ;  /* 0x0000500007417984 */ /* 0x000fe20000000800 */
[----:B--2---:R-:W-:-:S03]  /*5d30*/  FFMA R60, R11, R63, R60 ;  /* 0x0000003f0b3c7223 */ /* 0x004fc6000000003c */
[----:B------:R-:W0:Y:S04]  /*5d40*/  LDS R63, [R10+0x50] ;  /* 0x000050000a3f7984 */ /* 0x000e280000000800 */
[----:B------:R-:W1:Y:S01]  /*5d50*/  LDS R64, [R7+0x60] ;  /* 0x0000600007407984 */ /* 0x000e620000000800 */
[----:B------:R-:W-:Y:S01]  /*5d60*/  FFMA R69, R11, R68, R32 ;  /* 0x000000440b457223 */ /* 0x000fe20000000020 */
[-C--:B------:R-:W-:Y:S01]  /*5d70*/  FFMA R23, R14, R45.reuse, R23 ;  /* 0x0000002d0e177223 */ /* 0x080fe20000000017 */
[-C--:B---3--:R-:W-:Y:S01]  /*5d80*/  FFMA R15, R15, R45.reuse, R30 ;  /* 0x0000002d0f0f7223 */ /* 0x088fe2000000001e */
[-C--:B----4-:R-:W-:Y:S01]  /*5d90*/  FFMA R37, R16, R45.reuse, R37 ;  /* 0x0000002d10257223 */ /* 0x090fe20000000025 */
[-C--:B------:R-:W-:Y:S01]  /*5da0*/  FFMA R13, R13, R45.reuse, R54 ;  /* 0x0000002d0d0d7223 */ /* 0x080fe20000000036 */
[----:B-----5:R-:W-:Y:S01]  /*5db0*/  FFMA R17, R17, R45, R48 ;  /* 0x0000002d11117223 */ /* 0x020fe20000000030 */
[-C--:B------:R-:W-:Y:S01]  /*5dc0*/  FFMA R19, R19, R12.reuse, R56 ;  /* 0x0000000c13137223 */ /* 0x080fe20000000038 */
[-C--:B------:R-:W-:Y:S01]  /*5dd0*/  FFMA R3, R20, R12.reuse, R3 ;  /* 0x0000000c14037223 */ /* 0x080fe20000000003 */
        /* <DEDUP_REMOVED lines=8> */
[----:B------:R-:W-:Y:S01]  /*5e60*/  STG.E desc[UR6][R4.64+0x1f4], R23 ;  /* 0x0001f41704007986 */ /* 0x000fe2000c101906 */
[----:B------:R-:W-:Y:S01]  /*5e70*/  FFMA R57, R26, R55, R57 ;  /* 0x000000371a397223 */ /* 0x000fe20000000039 */
[C---:B0-----:R-:W-:Y:S01]  /*5e80*/  FFMA R11, R63.reuse, R65, R58 ;  /* 0x000000413f0b7223 */ /* 0x041fe2000000003a */
[C---:B------:R-:W-:Y:S01]  /*5e90*/  FFMA R65, R63.reuse, R67, R60 ;  /* 0x000000433f417223 */ /* 0x040fe2000000003c */
[C---:B------:R-:W-:Y:S01]  /*5ea0*/  FFMA R61, R63.reuse, R66, R61 ;  /* 0x000000423f3d7223 */ /* 0x040fe2000000003d */
[C---:B-1----:R-:W-:Y:S01]  /*5eb0*/  FFMA R64, R63.reuse, R64, R33 ;  /* 0x000000403f407223 */ /* 0x042fe20000000021 */
[----:B------:R-:W-:Y:S01]  /*5ec0*/  FFMA R63, R63, R62, R69 ;  /* 0x0000003e3f3f7223 */ /* 0x000fe20000000045 */
[-C--:B------:R-:W-:Y:S01]  /*5ed0*/  FFMA R25, R25, R55.reuse, R38 ;  /* 0x0000003719197223 */ /* 0x080fe20000000026 */
[-C--:B------:R-:W-:Y:S01]  /*5ee0*/  FFMA R53, R24, R55.reuse, R53 ;  /* 0x0000003718357223 */ /* 0x080fe20000000035 */
[-C--:B------:R-:W-:Y:S01]  /*5ef0*/  FFMA R27, R27, R55.reuse, R44 ;  /* 0x000000371b1b7223 */ /* 0x080fe2000000002c */
[----:B------:R-:W-:Y:S01]  /*5f00*/  FFMA R51, R2, R55, R51 ;  /* 0x0000003702337223 */ /* 0x000fe20000000033 */
[----:B------:R-:W-:Y:S01]  /*5f10*/  STG.E desc[UR6][R4.64+0x3e8], R15 ;  /* 0x0003e80f04007986 */ /* 0x000fe2000c101906 */
[-C--:B------:R-:W-:Y:S01]  /*5f20*/  FFMA R65, R65, R59.reuse, R52 ;  /* 0x0000003b41417223 */ /* 0x080fe20000000034 */
[-C--:B------:R-:W-:Y:S01]  /*5f30*/  FFMA R61, R61, R59.reuse, R0 ;  /* 0x0000003b3d3d7223 */ /* 0x080fe20000000000 */
[-C--:B------:R-:W-:Y:S01]  /*5f40*/  FFMA R63, R63, R59.reuse, R50 ;  /* 0x0000003b3f3f7223 */ /* 0x080fe20000000032 */
[-C--:B------:R-:W-:Y:S01]  /*5f50*/  FFMA R11, R11, R59.reuse, R46 ;  /* 0x0000003b0b0b7223 */ /* 0x080fe2000000002e */
[----:B------:R-:W-:Y:S01]  /*5f60*/  FFMA R35, R64, R59, R35 ;  /* 0x0000003b40237223 */ /* 0x000fe20000000023 */
[----:B------:R-:W-:Y:S04]  /*5f70*/  STG.E desc[UR6][R4.64+0x5dc], R37 ;  /* 0x0005dc2504007986 */ /* 0x000fe8000c101906 */
        /* <DEDUP_REMOVED lines=21> */
[----:B------:R-:W-:Y:S01]  /*60d0*/  STG.E desc[UR6][R4.64+0x960], R35 ;  /* 0x0009602304007986 */ /* 0x000fe2000c101906 */
[----:B------:R-:W-:Y:S05]  /*60e0*/  EXIT ;  /* 0x000000000000794d */ /* 0x000fea0003800000 */
        .weak           $__internal_0_$__cuda_sm20_rcp_rn_f32_slowpath
        .type           $__internal_0_$__cuda_sm20_rcp_rn_f32_slowpath,@function
        .size           $__internal_0_$__cuda_sm20_rcp_rn_f32_slowpath,($__internal_1_$__cuda_sm3x_div_rn_noftz_f32_slowpath - $__internal_0_$__cuda_sm20_rcp_rn_f32_slowpath)
$__internal_0_$__cuda_sm20_rcp_rn_f32_slowpath:
[----:B------:R-:W-:Y:S01]  /*60f0*/  SHF.L.U32 R2, R12, 0x1, RZ ;  /* 0x000000010c027819 */ /* 0x000fe200000006ff */
[----:B------:R-:W-:Y:S03]  /*6100*/  BSSY.RECONVERGENT B1, `(.L_x_25) ;  /* 0x0000030000017945 */ /* 0x000fe60003800200 */
[----:B------:R-:W-:-:S04]  /*6110*/  SHF.R.U32.HI R2, RZ, 0x18, R2 ;  /* 0x00000018ff027819 */ /* 0x000fc80000011602 */
[----:B------:R-:W-:-:S13]  /*6120*/  ISETP.NE.U32.AND P0, PT, R2, RZ, PT ;  /* 0x000000ff0200720c */ /* 0x000fda0003f05070 */
[----:B------:R-:W-:Y:S05]  /*6130*/  @P0 BRA `(.L_x_26) ;  /* 0x0000000000280947 */ /* 0x000fea0003800000 */
[----:B------:R-:W-:-:S04]  /*6140*/  SHF.L.U32 R0, R12, 0x1, RZ ;  /* 0x000000010c007819 */ /* 0x000fc800000006ff */
[----:B------:R-:W-:-:S13]  /*6150*/  ISETP.NE.AND P0, PT, R0, RZ, PT ;  /* 0x000000ff0000720c */ /* 0x000fda0003f05270 */
[----:B------:R-:W-:Y:S01]  /*6160*/  @P0 FFMA R3, R12, 1.84467440737095516160e+19, RZ ;  /* 0x5f8000000c030823 */ /* 0x000fe200000000ff */
[----:B------:R-:W-:Y:S08]  /*6170*/  @!P0 MUFU.RCP R2, R12 ;  /* 0x0000000c00028308 */ /* 0x000ff00000001000 */
[----:B------:R-:W0:Y:S02]  /*6180*/  @P0 MUFU.RCP R0, R3 ;  /* 0x0000000300000308 */ /* 0x000e240000001000 */
[----:B0-----:R-:W-:-:S04]  /*6190*/  @P0 FFMA R49, R3, R0, -1 ;  /* 0xbf80000003310423 */ /* 0x001fc80000000000 */
[----:B------:R-:W-:-:S04]  /*61a0*/  @P0 FADD.FTZ R49, -R49, -RZ ;  /* 0x800000ff31310221 */ /* 0x000fc80000010100 */
[----:B------:R-:W-:-:S04]  /*61b0*/  @P0 FFMA R49, R0, R49, R0 ;  /* 0x0000003100310223 */ /* 0x000fc80000000000 */
[----:B------:R-:W-:Y:S01]  /*61c0*/  @P0 FFMA R2, R49, 1.84467440737095516160e+19, RZ ;  /* 0x5f80000031020823 */ /* 0x000fe200000000ff */
[----:B------:R-:W-:Y:S06]  /*61d0*/  BRA `(.L_x_27) ;  /* 0x0000000000887947 */ /* 0x000fec0003800000 */
.L_x_26:
[----:B------:R-:W-:-:S04]  /*61e0*/  IADD3 R0, PT, PT, R2, -0xfd, RZ ;  /* 0xffffff0302007810 */ /* 0x000fc80007ffe0ff */
[----:B------:R-:W-:-:S13]  /*61f0*/  ISETP.GT.U32.AND P0, PT, R0, 0x1, PT ;  /* 0x000000010000780c */ /* 0x000fda0003f04070 */
[----:B------:R-:W-:Y:S05]  /*6200*/  @P0 BRA `(.L_x_28) ;  /* 0x0000000000780947 */ /* 0x000fea0003800000 */
[----:B------:R-:W-:Y:S01]  /*6210*/  LOP3.LUT R51, R12, 0x7fffff, RZ, 0xc0, !PT ;  /* 0x007fffff0c337812 */ /* 0x000fe200078ec0ff */
[----:B------:R-:W-:-:S03]  /*6220*/  HFMA2 R3, -RZ, RZ, 0, 1.78813934326171875e-07 ;  /* 0x00000003ff037431 */ /* 0x000fc600000001ff */
[----:B------:R-:W-:-:S04]  /*6230*/  LOP3.LUT R51, R51, 0x3f800000, RZ, 0xfc, !PT ;  /* 0x3f80000033337812 */ /* 0x000fc800078efcff */
[----:B------:R-:W0:Y:S01]  /*6240*/  MUFU.RCP R50, R51 ;  /* 0x0000003300327308 */ /* 0x000e220000001000 */
[----:B------:R-:W-:Y:S01]  /*6250*/  SHF.L.U32 R3, R3, R0, RZ ;  /* 0x0000000003037219 */ /* 0x000fe200000006ff */
[----:B0-----:R-:W-:-:S04]  /*6260*/  FFMA R49, R51, R50, -1 ;  /* 0xbf80000033317423 */ /* 0x001fc80000000032 */
[----:B------:R-:W-:-:S04]  /*6270*/  FADD.FTZ R49, -R49, -RZ ;  /* 0x800000ff31317221 */ /* 0x000fc80000010100 */
[CCC-:B------:R-:W-:Y:S01]  /*6280*/  FFMA.RM R52, R50.reuse, R49.reuse, R50.reuse ;  /* 0x0000003132347223 */ /* 0x1c0fe20000004032 */
[----:B------:R-:W-:-:S04]  /*6290*/  FFMA.RP R49, R50, R49, R50 ;  /* 0x0000003132317223 */ /* 0x000fc80000008032 */
[C---:B------:R-:W-:Y:S02]  /*62a0*/  LOP3.LUT R50, R52.reuse, 0x7fffff, RZ, 0xc0, !PT ;  /* 0x007fffff34327812 */ /* 0x040fe400078ec0ff */
[----:B------:R-:W-:Y:S02]  /*62b0*/  FSETP.NEU.FTZ.AND P0, PT, R52, R49, PT ;  /* 0x000000313400720b */ /* 0x000fe40003f1d000 */
[----:B------:R-:W-:Y:S02]  /*62c0*/  LOP3.LUT R50, R50, 0x800000, RZ, 0xfc, !PT ;  /* 0x0080000032327812 */ /* 0x000fe400078efcff */
[----:B------:R-:W-:Y:S02]  /*62d0*/  SEL R49, RZ, 0xffffffff, !P0 ;  /* 0xffffffffff317807 */ /* 0x000fe40004000000 */
[----:B------:R-:W-:Y:S02]  /*62e0*/  LOP3.LUT R3, R3, R50, RZ, 0xc0, !PT ;  /* 0x0000003203037212 */ /* 0x000fe400078ec0ff */
[----:B------:R-:W-:-:S02]  /*62f0*/  IADD3 R49, PT, PT, -R49, RZ, RZ ;  /* 0x000000ff31317210 */ /* 0x000fc40007ffe1ff */
[-C--:B------:R-:W-:Y:S02]  /*6300*/  SHF.R.U32.HI R3, RZ, R0.reuse, R3 ;  /* 0x00000000ff037219 */ /* 0x080fe40000011603 */
[----:B------:R-:W-:Y:S02]  /*6310*/  LOP3.LUT P1, RZ, R49, R0, R50, 0xf8, !PT ;  /* 0x0000000031ff7212 */ /* 0x000fe4000782f832 */
[C---:B------:R-:W-:Y:S02]  /*6320*/  LOP3.LUT P0, RZ, R3.reuse, 0x1, RZ, 0xc0, !PT ;  /* 0x0000000103ff7812 */ /* 0x040fe4000780c0ff */
[----:B------:R-:W-:Y:S02]  /*6330*/  LOP3.LUT P2, RZ, R3, 0x2, RZ, 0xc0, !PT ;  /* 0x0000000203ff7812 */ /* 0x000fe4000784c0ff */
[----:B------:R-:W-:Y:S02]  /*6340*/  IADD3 R3, PT, PT, R2, -0xfc, RZ ;  /* 0xffffff0402037810 */ /* 0x000fe40007ffe0ff */
[----:B------:R-:W-:-:S02]  /*6350*/  PLOP3.LUT P0, PT, P0, P1, P2, 0xe0, 0x0 ;  /* 0x000000000000781c */ /* 0x000fc40000703c20 */
[----:B------:R-:W-:Y:S02]  /*6360*/  LOP3.LUT P1, RZ, R12, 0x7fffff, RZ, 0xc0, !PT ;  /* 0x007fffff0cff7812 */ /* 0x000fe4000782c0ff */
[----:B------:R-:W-:Y:S02]  /*6370*/  SEL R0, RZ, 0x1, !P0 ;  /* 0x00000001ff007807 */ /* 0x000fe40004000000 */
[----:B------:R-:W-:Y:S02]  /*6380*/  SHF.R.U32.HI R3, RZ, R3, R50 ;  /* 0x00000003ff037219 */ /* 0x000fe40000011632 */
[----:B------:R-:W-:-:S04]  /*6390*/  IADD3 R0, PT, PT, -R0, RZ, RZ ;  /* 0x000000ff00007210 */ /* 0x000fc80007ffe1ff */
[----:B------:R-:W-:-:S13]  /*63a0*/  ISETP.GE.AND P0, PT, R0, RZ, PT ;  /* 0x000000ff0000720c */ /* 0x000fda0003f06270 */
[----:B------:R-:W-:-:S04]  /*63b0*/  @!P0 IADD3 R3, PT, PT, R3, 0x1, RZ ;  /* 0x0000000103038810 */ /* 0x000fc80007ffe0ff */
[----:B------:R-:W-:-:S04]  /*63c0*/  @!P1 SHF.L.U32 R3, R3, 0x1, RZ ;  /* 0x0000000103039819 */ /* 0x000fc800000006ff */
[----:B------:R-:W-:Y:S01]  /*63d0*/  LOP3.LUT R2, R3, 0x80000000, R12, 0xf8, !PT ;  /* 0x8000000003027812 */ /* 0x000fe200078ef80c */
[----:B------:R-:W-:Y:S06]  /*63e0*/  BRA `(.L_x_27) ;  /* 0x0000000000047947 */ /* 0x000fec0003800000 */
.L_x_28:
[----:B------:R0:W1:Y:S02]  /*63f0*/  MUFU.RCP R2, R12 ;  /* 0x0000000c00027308 */ /* 0x0000640000001000 */
.L_x_27:
[----:B------:R-:W-:Y:S05]  /*6400*/  BSYNC.RECONVERGENT B1 ;  /* 0x0000000000017941 */ /* 0x000fea0003800200 */
.L_x_25:
[----:B------:R-:W-:-:S04]  /*6410*/  MOV R49, 0x0 ;  /* 0x0000000000317802 */ /* 0x000fc80000000f00 */
[----:B01----:R-:W-:Y:S05]  /*6420*/  RET.REL.NODEC R48 `(_Z9volumerhsILl5ELl125ELl5EEvPfPKfS2_fS2_l) ;  /* 0xffffff9830f47950 */ /* 0x003fea0003c3ffff */
        .weak           $__internal_1_$__cuda_sm3x_div_rn_noftz_f32_slowpath
        .type           $__internal_1_$__cuda_sm3x_div_rn_noftz_f32_slowpath,@function
        .size           $__internal_1_$__cuda_sm3x_div_rn_noftz_f32_slowpath,(.L_x_42 - $__internal_1_$__cuda_sm3x_div_rn_noftz_f32_slowpath)
$__internal_1_$__cuda_sm3x_div_rn_noftz_f32_slowpath:
[----:B------:R-:W-:Y:S01]  /*6430*/  SHF.R.U32.HI R48, RZ, 0x17, R0 ;  /* 0x00000017ff307819 */ /* 0x000fe20000011600 */
[----:B------:R-:W-:Y:S01]  /*6440*/  BSSY.RECONVERGENT B1, `(.L_x_29) ;  /* 0x0000062000017945 */ /* 0x000fe20003800200 */
[----:B------:R-:W-:Y:S02]  /*6450*/  SHF.R.U32.HI R50, RZ, 0x17, R3 ;  /* 0x00000017ff327819 */ /* 0x000fe40000011603 */
[----:B------:R-:W-:Y:S02]  /*6460*/  LOP3.LUT R48, R48, 0xff, RZ, 0xc0, !PT ;  /* 0x000000ff30307812 */ /* 0x000fe400078ec0ff */
[----:B------:R-:W-:Y:S02]  /*6470*/  LOP3.LUT R50, R50, 0xff, RZ, 0xc0, !PT ;  /* 0x000000ff32327812 */ /* 0x000fe400078ec0ff */
[----:B------:R-:W-:Y:S02]  /*6480*/  IADD3 R51, PT, PT, R48, -0x1, RZ ;  /* 0xffffffff30337810 */ /* 0x000fe40007ffe0ff */
[----:B------:R-:W-:-:S02]  /*6490*/  IADD3 R52, PT, PT, R50, -0x1, RZ ;  /* 0xffffffff32347810 */ /* 0x000fc40007ffe0ff */
[----:B------:R-:W-:-:S04]  /*64a0*/  ISETP.GT.U32.AND P0, PT, R51, 0xfd, PT ;  /* 0x000000fd3300780c */ /* 0x000fc80003f04070 */
[----:B------:R-:W-:-:S13]  /*64b0*/  ISETP.GT.U32.OR P0, PT, R52, 0xfd, P0 ;  /* 0x000000fd3400780c */ /* 0x000fda0000704470 */
[----:B------:R-:W-:Y:S01]  /*64c0*/  @!P0 MOV R49, RZ ;  /* 0x000000ff00318202 */ /* 0x000fe20000000f00 */
[----:B------:R-:W-:Y:S06]  /*64d0*/  @!P0 BRA `(.L_x_30) ;  /* 0x00000000005c8947 */ /* 0x000fec0003800000 */
[----:B------:R-:W-:Y:S02]  /*64e0*/  FSETP.GTU.FTZ.AND P0, PT, |R3|, +INF , PT ;  /* 0x7f8000000300780b */ /* 0x000fe40003f1c200 */
[----:B------:R-:W-:-:S04]  /*64f0*/  FSETP.GTU.FTZ.AND P1, PT, |R0|, +INF , PT ;  /* 0x7f8000000000780b */ /* 0x000fc80003f3c200 */
[----:B------:R-:W-:-:S13]  /*6500*/  PLOP3.LUT P0, PT, P0, P1, PT, 0xf8, 0x8f ;  /* 0x00000000008f781c */ /* 0x000fda0000703f70 */
[----:B------:R-:W-:Y:S05]  /*6510*/  @P0 BRA `(.L_x_31) ;  /* 0x00000004004c0947 */ /* 0x000fea0003800000 */
[----:B------:R-:W-:-:S13]  /*6520*/  LOP3.LUT P0, RZ, R0, 0x7fffffff, R3, 0xc8, !PT ;  /* 0x7fffffff00ff7812 */ /* 0x000fda000780c803 */
[----:B------:R-:W-:Y:S05]  /*6530*/  @!P0 BRA `(.L_x_32) ;  /* 0x00000004003c8947 */ /* 0x000fea0003800000 */
[C---:B------:R-:W-:Y:S02]  /*6540*/  FSETP.NEU.FTZ.AND P2, PT, |R3|.reuse, +INF , PT ;  /* 0x7f8000000300780b */ /* 0x040fe40003f5d200 */
[----:B------:R-:W-:Y:S02]  /*6550*/  FSETP.NEU.FTZ.AND P1, PT, |R0|, +INF , PT ;  /* 0x7f8000000000780b */ /* 0x000fe40003f3d200 */
[----:B------:R-:W-:-:S11]  /*6560*/  FSETP.NEU.FTZ.AND P0, PT, |R3|, +INF , PT ;  /* 0x7f8000000300780b */ /* 0x000fd60003f1d200 */
[----:B------:R-:W-:Y:S05]  /*6570*/  @!P1 BRA !P2, `(.L_x_32) ;  /* 0x00000004002c9947 */ /* 0x000fea0005000000 */
[----:B------:R-:W-:-:S04]  /*6580*/  LOP3.LUT P2, RZ, R3, 0x7fffffff, RZ, 0xc0, !PT ;  /* 0x7fffffff03ff7812 */ /* 0x000fc8000784c0ff */
[----:B------:R-:W-:-:S13]  /*6590*/  PLOP3.LUT P1, PT, P1, P2, PT, 0x2f, 0xf2 ;  /* 0x0000000000f2781c */ /* 0x000fda0000f24577 */
[----:B------:R-:W-:Y:S05]  /*65a0*/  @P1 BRA `(.L_x_33) ;  /* 0x0000000400181947 */ /* 0x000fea0003800000 */
[----:B------:R-:W-:-:S04]  /*65b0*/  LOP3.LUT P1, RZ, R0, 0x7fffffff, RZ, 0xc0, !PT ;  /* 0x7fffffff00ff7812 */ /* 0x000fc8000782c0ff */
[----:B------:R-:W-:-:S13]  /*65c0*/  PLOP3.LUT P0, PT, P0, P1, PT, 0x2f, 0xf2 ;  /* 0x0000000000f2781c */ /* 0x000fda0000702577 */
[----:B------:R-:W-:Y:S05]  /*65d0*/  @P0 BRA `(.L_x_34) ;  /* 0x0000000400000947 */ /* 0x000fea0003800000 */
[----:B------:R-:W-:Y:S02]  /*65e0*/  ISETP.GE.AND P0, PT, R52, RZ, PT ;  /* 0x000000ff3400720c */ /* 0x000fe40003f06270 */
[----:B------:R-:W-:-:S11]  /*65f0*/  ISETP.GE.AND P1, PT, R51, RZ, PT ;  /* 0x000000ff3300720c */ /* 0x000fd60003f26270 */
[----:B------:R-:W-:Y:S01]  /*6600*/  @P0 MOV R49, RZ ;  /* 0x000000ff00310202 */ /* 0x000fe20000000f00 */
[----:B------:R-:W-:Y:S01]  /*6610*/  @!P0 FFMA R3, R3, 1.84467440737095516160e+19, RZ ;  /* 0x5f80000003038823 */ /* 0x000fe200000000ff */
[----:B------:R-:W-:Y:S01]  /*6620*/  @!P0 MOV R49, 0xffffffc0 ;  /* 0xffffffc000318802 */ /* 0x000fe20000000f00 */
[----:B------:R-:W-:-:S03]  /*6630*/  @!P1 FFMA R0, R0, 1.84467440737095516160e+19, RZ ;  /* 0x5f80000000009823 */ /* 0x000fc600000000ff */
[----:B------:R-:W-:-:S07]  /*6640*/  @!P1 IADD3 R49, PT, PT, R49, 0x40, RZ ;  /* 0x0000004031319810 */ /* 0x000fce0007ffe0ff */
.L_x_30:
[----:B------:R-:W-:Y:S01]  /*6650*/  LEA R51, R48, 0xc0800000, 0x17 ;  /* 0xc080000030337811 */ /* 0x000fe200078eb8ff */
[----:B------:R-:W-:Y:S01]  /*6660*/  BSSY.RECONVERGENT B2, `(.L_x_35) ;  /* 0x0000036000027945 */ /* 0x000fe20003800200 */
[----:B------:R-:W-:Y:S02]  /*6670*/  IADD3 R50, PT, PT, R50, -0x7f, RZ ;  /* 0xffffff8132327810 */ /* 0x000fe40007ffe0ff */
[----:B------:R-:W-:Y:S02]  /*6680*/  IADD3 R64, PT, PT, -R51, R0, RZ ;  /* 0x0000000033407210 */ /* 0x000fe40007ffe1ff */
[C---:B------:R-:W-:Y:S01]  /*6690*/  IADD3 R48, PT, PT, R50.reuse, 0x7f, -R48 ;  /* 0x0000007f32307810 */ /* 0x040fe20007ffe830 */
[----:B------:R-:W-:Y:S01]  /*66a0*/  IMAD R0, R50, -0x800000, R3 ;  /* 0xff80000032007824 */ /* 0x000fe200078e0203 */
[----:B------:R-:W0:Y:S01]  /*66b0*/  MUFU.RCP R52, R64 ;  /* 0x0000004000347308 */ /* 0x000e220000001000 */
[----:B------:R-:W-:Y:S01]  /*66c0*/  FADD.FTZ R51, -R64, -RZ ;  /* 0x800000ff40337221 */ /* 0x000fe20000010100 */
[----:B------:R-:W-:-:S03]  /*66d0*/  IADD3 R49, PT, PT, R48, R49, RZ ;  /* 0x0000003130317210 */ /* 0x000fc60007ffe0ff */
[----:B0-----:R-:W-:-:S04]  /*66e0*/  FFMA R61, R52, R51, 1 ;  /* 0x3f800000343d7423 */ /* 0x001fc80000000033 */
[----:B------:R-:W-:-:S04]  /*66f0*/  FFMA R61, R52, R61, R52 ;  /* 0x0000003d343d7223 */ /* 0x000fc80000000034 */
[----:B------:R-:W-:-:S04]  /*6700*/  FFMA R52, R0, R61, RZ ;  /* 0x0000003d00347223 */ /* 0x000fc800000000ff */
[----:B------:R-:W-:-:S04]  /*6710*/  FFMA R3, R51, R52, R0 ;  /* 0x0000003433037223 */ /* 0x000fc80000000000 */
[----:B------:R-:W-:-:S04]  /*6720*/  FFMA R52, R61, R3, R52 ;  /* 0x000000033d347223 */ /* 0x000fc80000000034 */
[----:B------:R-:W-:-:S04]  /*6730*/  FFMA R51, R51, R52, R0 ;  /* 0x0000003433337223 */ /* 0x000fc80000000000 */
[----:B------:R-:W-:-:S05]  /*6740*/  FFMA R0, R61, R51, R52 ;  /* 0x000000333d007223 */ /* 0x000fca0000000034 */
[----:B------:R-:W-:-:S04]  /*6750*/  SHF.R.U32.HI R3, RZ, 0x17, R0 ;  /* 0x00000017ff037819 */ /* 0x000fc80000011600 */
[----:B------:R-:W-:-:S04]  /*6760*/  LOP3.LUT R48, R3, 0xff, RZ, 0xc0, !PT ;  /* 0x000000ff03307812 */ /* 0x000fc800078ec0ff */
[----:B------:R-:W-:-:S04]  /*6770*/  IADD3 R3, PT, PT, R48, R49, RZ ;  /* 0x0000003130037210 */ /* 0x000fc80007ffe0ff */
[----:B------:R-:W-:-:S04]  /*6780*/  IADD3 R48, PT, PT, R3, -0x1, RZ ;  /* 0xffffffff03307810 */ /* 0x000fc80007ffe0ff */
[----:B------:R-:W-:-:S13]  /*6790*/  ISETP.GE.U32.AND P0, PT, R48, 0xfe, PT ;  /* 0x000000fe3000780c */ /* 0x000fda0003f06070 */
[----:B------:R-:W-:Y:S05]  /*67a0*/  @!P0 BRA `(.L_x_36) ;  /* 0x0000000000808947 */ /* 0x000fea0003800000 */
[----:B------:R-:W-:-:S13]  /*67b0*/  ISETP.GT.AND P0, PT, R3, 0xfe, PT ;  /* 0x000000fe0300780c */ /* 0x000fda0003f04270 */
[----:B------:R-:W-:Y:S05]  /*67c0*/  @P0 BRA `(.L_x_37) ;  /* 0x00000000006c0947 */ /* 0x000fea0003800000 */
[----:B------:R-:W-:-:S13]  /*67d0*/  ISETP.GE.AND P0, PT, R3, 0x1, PT ;  /* 0x000000010300780c */ /* 0x000fda0003f06270 */
[----:B------:R-:W-:Y:S05]  /*67e0*/  @P0 BRA `(.L_x_38) ;  /* 0x0000000000740947 */ /* 0x000fea0003800000 */
[----:B------:R-:W-:Y:S02]  /*67f0*/  ISETP.GE.AND P0, PT, R3, -0x18, PT ;  /* 0xffffffe80300780c */ /* 0x000fe40003f06270 */
[----:B------:R-:W-:-:S11]  /*6800*/  LOP3.LUT R0, R0, 0x80000000, RZ, 0xc0, !PT ;  /* 0x8000000000007812 */ /* 0x000fd600078ec0ff */
[----:B------:R-:W-:Y:S05]  /*6810*/  @!P0 BRA `(.L_x_38) ;  /* 0x0000000000688947 */ /* 0x000fea0003800000 */
[CCC-:B------:R-:W-:Y:S01]  /*6820*/  FFMA.RZ R48, R61.reuse, R51.reuse, R52.reuse ;  /* 0x000000333d307223 */ /* 0x1c0fe2000000c034 */
[CCC-:B------:R-:W-:Y:S01]  /*6830*/  FFMA.RP R49, R61.reuse, R51.reuse, R52.reuse ;  /* 0x000000333d317223 */ /* 0x1c0fe20000008034 */
[----:B------:R-:W-:Y:S01]  /*6840*/  FFMA.RM R52, R61, R51, R52 ;  /* 0x000000333d347223 */ /* 0x000fe20000004034 */
[C---:B------:R-:W-:Y:S02]  /*6850*/  IADD3 R50, PT, PT, R3.reuse, 0x20, RZ ;  /* 0x0000002003327810 */ /* 0x040fe40007ffe0ff */
[----:B------:R-:W-:Y:S02]  /*6860*/  LOP3.LUT R48, R48, 0x7fffff, RZ, 0xc0, !PT ;  /* 0x007fffff30307812 */ /* 0x000fe400078ec0ff */
[C---:B------:R-:W-:Y:S02]  /*6870*/  ISETP.NE.AND P2, PT, R3.reuse, RZ, PT ;  /* 0x000000ff0300720c */ /* 0x040fe40003f45270 */
[----:B------:R-:W-:Y:S02]  /*6880*/  LOP3.LUT R51, R48, 0x800000, RZ, 0xfc, !PT ;  /* 0x0080000030337812 */ /* 0x000fe400078efcff */
[----:B------:R-:W-:-:S02]  /*6890*/  ISETP.NE.AND P1, PT, R3, RZ, PT ;  /* 0x000000ff0300720c */ /* 0x000fc40003f25270 */
[----:B------:R-:W-:Y:S02]  /*68a0*/  IADD3 R3, PT, PT, -R3, RZ, RZ ;  /* 0x000000ff03037210 */ /* 0x000fe40007ffe1ff */
[----:B------:R-:W-:Y:S02]  /*68b0*/  SHF.L.U32 R50, R51, R50, RZ ;  /* 0x0000003233327219 */ /* 0x000fe400000006ff */
[----:B------:R-:W-:Y:S02]  /*68c0*/  FSETP.NEU.FTZ.AND P0, PT, R49, R52, PT ;  /* 0x000000343100720b */ /* 0x000fe40003f1d000 */
[----:B------:R-:W-:Y:S02]  /*68d0*/  SEL R48, R3, RZ, P2 ;  /* 0x000000ff03307207 */ /* 0x000fe40001000000 */
[----:B------:R-:W-:Y:S02]  /*68e0*/  ISETP.NE.AND P1, PT, R50, RZ, P1 ;  /* 0x000000ff3200720c */ /* 0x000fe40000f25270 */
[----:B------:R-:W-:-:S02]  /*68f0*/  SHF.R.U32.HI R50, RZ, R48, R51 ;  /* 0x00000030ff327219 */ /* 0x000fc40000011633 */
[----:B------:R-:W-:Y:S02]  /*6900*/  PLOP3.LUT P0, PT, P0, P1, PT, 0xf8, 0x8f ;  /* 0x00000000008f781c */ /* 0x000fe40000703f70 */
[----:B------:R-:W-:Y:S02]  /*6910*/  SHF.R.U32.HI R48, RZ, 0x1, R50 ;  /* 0x00000001ff307819 */ /* 0x000fe40000011632 */
[----:B------:R-:W-:-:S04]  /*6920*/  SEL R3, RZ, 0x1, !P0 ;  /* 0x00000001ff037807 */ /* 0x000fc80004000000 */
[----:B------:R-:W-:-:S04]  /*6930*/  LOP3.LUT R3, R3, 0x1, R48, 0xf8, !PT ;  /* 0x0000000103037812 */ /* 0x000fc800078ef830 */
[----:B------:R-:W-:-:S04]  /*6940*/  LOP3.LUT R3, R3, R50, RZ, 0xc0, !PT ;  /* 0x0000003203037212 */ /* 0x000fc800078ec0ff */
[----:B------:R-:W-:-:S04]  /*6950*/  IADD3 R3, PT, PT, R48, R3, RZ ;  /* 0x0000000330037210 */ /* 0x000fc80007ffe0ff */
[----:B------:R-:W-:Y:S01]  /*6960*/  LOP3.LUT R0, R3, R0, RZ, 0xfc, !PT ;  /* 0x0000000003007212 */ /* 0x000fe200078efcff */
[----:B------:R-:W-:Y:S06]  /*6970*/  BRA `(.L_x_38) ;  /* 0x0000000000107947 */ /* 0x000fec0003800000 */
.L_x_37:
[----:B------:R-:W-:-:S04]  /*6980*/  LOP3.LUT R0, R0, 0x80000000, RZ, 0xc0, !PT ;  /* 0x8000000000007812 */ /* 0x000fc800078ec0ff */
[----:B------:R-:W-:Y:S01]  /*6990*/  LOP3.LUT R0, R0, 0x7f800000, RZ, 0xfc, !PT ;  /* 0x7f80000000007812 */ /* 0x000fe200078efcff */
[----:B------:R-:W-:Y:S06]  /*69a0*/  BRA `(.L_x_38) ;  /* 0x0000000000047947 */ /* 0x000fec0003800000 */
.L_x_36:
[----:B------:R-:W-:-:S07]  /*69b0*/  LEA R0, R49, R0, 0x17 ;  /* 0x0000000031007211 */ /* 0x000fce00078eb8ff */
.L_x_38:
[----:B------:R-:W-:Y:S05]  /*69c0*/  BSYNC.RECONVERGENT B2 ;  /* 0x0000000000027941 */ /* 0x000fea0003800200 */
.L_x_35:
[----:B------:R-:W-:Y:S05]  /*69d0*/  BRA `(.L_x_39) ;  /* 0x0000000000207947 */ /* 0x000fea0003800000 */
.L_x_34:
[----:B------:R-:W-:-:S04]  /*69e0*/  LOP3.LUT R0, R0, 0x80000000, R3, 0x48, !PT ;  /* 0x8000000000007812 */ /* 0x000fc800078e4803 */
[----:B------:R-:W-:Y:S01]  /*69f0*/  LOP3.LUT R0, R0, 0x7f800000, RZ, 0xfc, !PT ;  /* 0x7f80000000007812 */ /* 0x000fe200078efcff */
[----:B------:R-:W-:Y:S06]  /*6a00*/  BRA `(.L_x_39) ;  /* 0x0000000000147947 */ /* 0x000fec0003800000 */
.L_x_33:
[----:B------:R-:W-:Y:S01]  /*6a10*/  LOP3.LUT R0, R0, 0x80000000, R3, 0x48, !PT ;  /* 0x8000000000007812 */ /* 0x000fe200078e4803 */
[----:B------:R-:W-:Y:S06]  /*6a20*/  BRA `(.L_x_39) ;  /* 0x00000000000c7947 */ /* 0x000fec0003800000 */
.L_x_32:
[----:B------:R-:W0:Y:S01]  /*6a30*/  MUFU.RSQ R0, -QNAN ;  /* 0xffc0000000007908 */ /* 0x000e220000001400 */
[----:B------:R-:W-:Y:S05]  /*6a40*/  BRA `(.L_x_39) ;  /* 0x0000000000047947 */ /* 0x000fea0003800000 */
.L_x_31:
[----:B------:R-:W-:-:S07]  /*6a50*/  FADD.FTZ R0, R3, R0 ;  /* 0x0000000003007221 */ /* 0x000fce0000010000 */
.L_x_39:
[----:B------:R-:W-:Y:S05]  /*6a60*/  BSYNC.RECONVERGENT B1 ;  /* 0x0000000000017941 */ /* 0x000fea0003800200 */
.L_x_29:
[----:B------:R-:W-:-:S04]  /*6a70*/  HFMA2 R3, -RZ, RZ, 0, 0 ;  /* 0x00000000ff037431 */ /* 0x000fc800000001ff */
[----:B0-----:R-:W-:Y:S05]  /*6a80*/  RET.REL.NODEC R2 `(_Z9volumerhsILl5ELl125ELl5EEvPfPKfS2_fS2_l) ;  /* 0xffffff94025c7950 */ /* 0x001fea0003c3ffff */
.L_x_40:
[----:B------:R-:W-:-:S00]  /*6a90*/  BRA `(.L_x_40) ;  /* 0xfffffffc00fc7947 */ /* 0x000fc0000383ffff */
[----:B------:R-:W-:-:S00]  /*6aa0*/  NOP ;  /* 0x0000000000007918 */ /* 0x000fc00000000000 */
        /* <DEDUP_REMOVED lines=13> */
.L_x_42:


//--------------------- .nv.shared._Z9volumerhsILl5ELl125ELl5EEvPfPKfS2_fS2_l --------------------------
	.section	.nv.shared._Z9volumerhsILl5ELl125ELl5EEvPfPKfS2_fS2_l,"aw",@nobits
	.sectionflags	@""
	.align	4
.nv.shared._Z9volumerhsILl5ELl125ELl5EEvPfPKfS2_fS2_l:
	.zero		2124


//--------------------- .nv.shared.reserved.0     --------------------------
	.section	.nv.shared.reserved.0,"aw",@nobits
	.weak		__nv_reservedSMEM_offset_0_alias
	.size		__nv_reservedSMEM_offset_0_alias, 0, 64
	.other		__nv_reservedSMEM_offset_0_alias,@"STO_CUDA_RESERVED_SHARED STV_DEFAULT"
__nv_reservedSMEM_offset_0_alias:
	.zero		0
	.zero		64


//--------------------- .nv.constant0._Z9volumerhsILl5ELl125ELl5EEvPfPKfS2_fS2_l --------------------------
	.section	.nv.constant0._Z9volumerhsILl5ELl125ELl5EEvPfPKfS2_fS2_l,"a",@progbits
	.sectionflags	@""
	.align	4
.nv.constant0._Z9volumerhsILl5ELl125ELl5EEvPfPKfS2_fS2_l:
	.zero		944


//--------------------- SYMBOLS --------------------------

	.type		.nv.reservedSmem.offset0,@object
	.size		.nv.reservedSmem.offset0,0x4
	.type		.nv.reservedSmem.cap,@object
	.size		.nv.reservedSmem.cap,0x4
